//
// Generated by NVIDIA NVVM Compiler
//
// Compiler Build ID: CL-36424714
// Cuda compilation tools, release 13.0, V13.0.88
// Based on NVVM 20.0.0
//

.version 9.0
.target sm_100
.address_size 64

	// .globl	reduction
// _ZZ10colwiseAddE3tmp has been demoted
.extern .shared .align 16 .b8 st[];

.visible .entry reduction(
	.param .u64 .ptr .align 1 reduction_param_0,
	.param .u32 reduction_param_1,
	.param .u64 .ptr .align 1 reduction_param_2,
	.param .u32 reduction_param_3
)
{
	.reg .pred 	%p<6>;
	.reg .b32 	%r<20>;
	.reg .b32 	%f<6>;
	.reg .b64 	%rd<9>;

	ld.param.u64 	%rd2, [reduction_param_0];
	ld.param.u32 	%r8, [reduction_param_1];
	ld.param.u64 	%rd1, [reduction_param_2];
	ld.param.u32 	%r7, [reduction_param_3];
	cvta.to.global.u64 	%rd3, %rd2;
	mov.u32 	%r1, %ctaid.x;
	mov.u32 	%r2, %ntid.x;
	mov.u32 	%r3, %tid.x;
	mad.lo.s32 	%r9, %r8, %r1, %r3;
	mul.wide.s32 	%rd4, %r9, 4;
	add.s64 	%rd5, %rd3, %rd4;
	ld.global.f32 	%f1, [%rd5];
	shl.b32 	%r10, %r3, 2;
	mov.u32 	%r11, st;
	add.s32 	%r4, %r11, %r10;
	st.shared.f32 	[%r4], %f1;
	bar.sync 	0;
	setp.lt.u32 	%p1, %r2, 2;
	@%p1 bra 	$L__BB0_6;
	mov.b32 	%r19, 1;
$L__BB0_2:
	shl.b32 	%r6, %r19, 1;
	add.s32 	%r13, %r6, -1;
	and.b32  	%r14, %r13, %r3;
	setp.ne.s32 	%p2, %r14, 0;
	@%p2 bra 	$L__BB0_6;
	add.s32 	%r15, %r19, %r3;
	setp.ge.u32 	%p3, %r15, %r2;
	@%p3 bra 	$L__BB0_5;
	shl.b32 	%r16, %r19, 2;
	add.s32 	%r17, %r4, %r16;
	ld.shared.f32 	%f2, [%r17];
	ld.shared.f32 	%f3, [%r4];
	add.f32 	%f4, %f2, %f3;
	st.shared.f32 	[%r4], %f4;
$L__BB0_5:
	bar.sync 	0;
	setp.lt.u32 	%p4, %r6, %r2;
	mov.u32 	%r19, %r6;
	@%p4 bra 	$L__BB0_2;
$L__BB0_6:
	setp.ne.s32 	%p5, %r3, 0;
	@%p5 bra 	$L__BB0_8;
	mul.lo.s32 	%r18, %r7, %r1;
	ld.shared.f32 	%f5, [st];
	cvta.to.global.u64 	%rd6, %rd1;
	mul.wide.s32 	%rd7, %r18, 4;
	add.s64 	%rd8, %rd6, %rd7;
	st.global.f32 	[%rd8], %f5;
$L__BB0_8:
	ret;

}
	// .globl	colwiseAdd
.visible .entry colwiseAdd(
	.param .u64 .ptr .align 1 colwiseAdd_param_0,
	.param .u32 colwiseAdd_param_1,
	.param .u64 .ptr .align 1 colwiseAdd_param_2,
	.param .u32 colwiseAdd_param_3,
	.param .u64 .ptr .align 1 colwiseAdd_param_4,
	.param .u32 colwiseAdd_param_5
)
{
	.reg .pred 	%p<2>;
	.reg .b32 	%r<9>;
	.reg .b32 	%f<5>;
	.reg .b64 	%rd<13>;
	// demoted variable
	.shared .align 4 .f32 _ZZ10colwiseAddE3tmp;
	ld.param.u64 	%rd1, [colwiseAdd_param_0];
	ld.param.u32 	%r3, [colwiseAdd_param_1];
	ld.param.u64 	%rd2, [colwiseAdd_param_2];
	ld.param.u32 	%r4, [colwiseAdd_param_3];
	ld.param.u64 	%rd3, [colwiseAdd_param_4];
	ld.param.u32 	%r5, [colwiseAdd_param_5];
	mov.u32 	%r1, %ctaid.x;
	mov.u32 	%r2, %tid.x;
	setp.ne.s32 	%p1, %r2, 0;
	@%p1 bra 	$L__BB1_2;
	cvta.to.global.u64 	%rd4, %rd2;
	mul.lo.s32 	%r6, %r4, %r1;
	mul.wide.s32 	%rd5, %r6, 4;
	add.s64 	%rd6, %rd4, %rd5;
	ld.global.f32 	%f1, [%rd6];
	st.shared.f32 	[_ZZ10colwiseAddE3tmp], %f1;
$L__BB1_2:
	cvta.to.global.u64 	%rd7, %rd1;
	cvta.to.global.u64 	%rd8, %rd3;
	bar.sync 	0;
	mad.lo.s32 	%r7, %r3, %r1, %r2;
	mul.wide.s32 	%rd9, %r7, 4;
	add.s64 	%rd10, %rd7, %rd9;
	ld.global.f32 	%f2, [%rd10];
	ld.shared.f32 	%f3, [_ZZ10colwiseAddE3tmp];
	add.f32 	%f4, %f2, %f3;
	mad.lo.s32 	%r8, %r5, %r1, %r2;
	mul.wide.s32 	%rd11, %r8, 4;
	add.s64 	%rd12, %rd8, %rd11;
	st.global.f32 	[%rd12], %f4;
	ret;

}
	// .globl	colwiseAdd2
.visible .entry colwiseAdd2(
	.param .u64 .ptr .align 1 colwiseAdd2_param_0,
	.param .u32 colwiseAdd2_param_1,
	.param .u32 colwiseAdd2_param_2,
	.param .u64 .ptr .align 1 colwiseAdd2_param_3,
	.param .u32 colwiseAdd2_param_4,
	.param .u32 colwiseAdd2_param_5,
	.param .u64 .ptr .align 1 colwiseAdd2_param_6,
	.param .u32 colwiseAdd2_param_7,
	.param .u32 colwiseAdd2_param_8,
	.param .u32 colwiseAdd2_param_9,
	.param .u32 colwiseAdd2_param_10
)
{
	.reg .pred 	%p<3>;
	.reg .b32 	%r<15>;
	.reg .b32 	%f<4>;
	.reg .b64 	%rd<12>;

	ld.param.u64 	%rd1, [colwiseAdd2_param_0];
	ld.param.u32 	%r7, [colwiseAdd2_param_1];
	ld.param.u32 	%r3, [colwiseAdd2_param_2];
	ld.param.u64 	%rd2, [colwiseAdd2_param_3];
	ld.param.u32 	%r4, [colwiseAdd2_param_5];
	ld.param.u64 	%rd3, [colwiseAdd2_param_6];
	ld.param.u32 	%r5, [colwiseAdd2_param_7];
	ld.param.u32 	%r8, [colwiseAdd2_param_9];
	ld.param.u32 	%r6, [colwiseAdd2_param_10];
	mov.u32 	%r9, %ctaid.x;
	mov.u32 	%r10, %tid.x;
	mad.lo.s32 	%r1, %r8, %r9, %r10;
	setp.ge.s32 	%p1, %r1, %r7;
	@%p1 bra 	$L__BB2_3;
	mov.u32 	%r11, %tid.y;
	mov.u32 	%r12, %ctaid.y;
	mad.lo.s32 	%r2, %r6, %r12, %r11;
	setp.ge.s32 	%p2, %r2, %r3;
	@%p2 bra 	$L__BB2_3;
	mad.lo.s32 	%r13, %r2, %r5, %r1;
	cvta.to.global.u64 	%rd4, %rd1;
	mul.wide.s32 	%rd5, %r13, 4;
	add.s64 	%rd6, %rd4, %rd5;
	ld.global.f32 	%f1, [%rd6];
	rem.s32 	%r14, %r13, %r4;
	cvta.to.global.u64 	%rd7, %rd2;
	mul.wide.s32 	%rd8, %r14, 4;
	add.s64 	%rd9, %rd7, %rd8;
	ld.global.f32 	%f2, [%rd9];
	add.f32 	%f3, %f1, %f2;
	cvta.to.global.u64 	%rd10, %rd3;
	add.s64 	%rd11, %rd10, %rd5;
	st.global.f32 	[%rd11], %f3;
$L__BB2_3:
	ret;

}
	// .globl	activation
.visible .entry activation(
	.param .u64 .ptr .align 1 activation_param_0,
	.param .u32 activation_param_1,
	.param .u64 .ptr .align 1 activation_param_2,
	.param .u32 activation_param_3
)
{
	.reg .b32 	%r<9>;
	.reg .b32 	%f<15>;
	.reg .b64 	%rd<9>;

	ld.param.u64 	%rd1, [activation_param_0];
	ld.param.u32 	%r1, [activation_param_1];
	ld.param.u64 	%rd2, [activation_param_2];
	ld.param.u32 	%r2, [activation_param_3];
	cvta.to.global.u64 	%rd3, %rd2;
	cvta.to.global.u64 	%rd4, %rd1;
	mov.u32 	%r3, %ctaid.x;
	mov.u32 	%r4, %tid.x;
	mad.lo.s32 	%r5, %r1, %r3, %r4;
	mul.wide.s32 	%rd5, %r5, 4;
	add.s64 	%rd6, %rd4, %rd5;
	ld.global.f32 	%f1, [%rd6];
	fma.rn.f32 	%f2, %f1, 0fBBBB989D, 0f3F000000;
	cvt.sat.f32.f32 	%f3, %f2;
	mov.f32 	%f4, 0f4B400001;
	mov.f32 	%f5, 0f437C0000;
	fma.rm.f32 	%f6, %f3, %f5, %f4;
	add.f32 	%f7, %f6, 0fCB40007F;
	neg.f32 	%f8, %f7;
	fma.rn.f32 	%f9, %f1, 0fBFB8AA3B, %f8;
	fma.rn.f32 	%f10, %f1, 0fB2A57060, %f9;
	mov.b32 	%r6, %f6;
	shl.b32 	%r7, %r6, 23;
	mov.b32 	%f11, %r7;
	ex2.approx.ftz.f32 	%f12, %f10;
	fma.rn.f32 	%f13, %f12, %f11, 0f3F800000;
	rcp.rn.f32 	%f14, %f13;
	mad.lo.s32 	%r8, %r2, %r3, %r4;
	mul.wide.s32 	%rd7, %r8, 4;
	add.s64 	%rd8, %rd3, %rd7;
	st.global.f32 	[%rd8], %f14;
	ret;

}
	// .globl	activatePrime
.visible .entry activatePrime(
	.param .u64 .ptr .align 1 activatePrime_param_0,
	.param .u32 activatePrime_param_1,
	.param .u64 .ptr .align 1 activatePrime_param_2,
	.param .u32 activatePrime_param_3
)
{
	.reg .b32 	%r<7>;
	.reg .b32 	%f<5>;
	.reg .b64 	%rd<9>;

	ld.param.u64 	%rd1, [activatePrime_param_0];
	ld.param.u32 	%r1, [activatePrime_param_1];
	ld.param.u64 	%rd2, [activatePrime_param_2];
	ld.param.u32 	%r2, [activatePrime_param_3];
	cvta.to.global.u64 	%rd3, %rd2;
	cvta.to.global.u64 	%rd4, %rd1;
	mov.u32 	%r3, %ctaid.x;
	mov.u32 	%r4, %tid.x;
	mad.lo.s32 	%r5, %r1, %r3, %r4;
	mul.wide.s32 	%rd5, %r5, 4;
	add.s64 	%rd6, %rd4, %rd5;
	ld.global.f32 	%f1, [%rd6];
	mov.f32 	%f2, 0f3F800000;
	sub.f32 	%f3, %f2, %f1;
	mul.f32 	%f4, %f1, %f3;
	mad.lo.s32 	%r6, %r2, %r3, %r4;
	mul.wide.s32 	%rd7, %r6, 4;
	add.s64 	%rd8, %rd3, %rd7;
	st.global.f32 	[%rd8], %f4;
	ret;

}
	// .globl	deltaQuadratic
.visible .entry deltaQuadratic(
	.param .u64 .ptr .align 1 deltaQuadratic_param_0,
	.param .u32 deltaQuadratic_param_1,
	.param .u64 .ptr .align 1 deltaQuadratic_param_2,
	.param .u32 deltaQuadratic_param_3,
	.param .u64 .ptr .align 1 deltaQuadratic_param_4,
	.param .u32 deltaQuadratic_param_5,
	.param .u64 .ptr .align 1 deltaQuadratic_param_6,
	.param .u32 deltaQuadratic_param_7
)
{
	.reg .b32 	%r<11>;
	.reg .b32 	%f<6>;
	.reg .b64 	%rd<17>;

	ld.param.u64 	%rd1, [deltaQuadratic_param_0];
	ld.param.u32 	%r1, [deltaQuadratic_param_1];
	ld.param.u64 	%rd2, [deltaQuadratic_param_2];
	ld.param.u32 	%r2, [deltaQuadratic_param_3];
	ld.param.u64 	%rd3, [deltaQuadratic_param_4];
	ld.param.u32 	%r3, [deltaQuadratic_param_5];
	ld.param.u64 	%rd4, [deltaQuadratic_param_6];
	ld.param.u32 	%r4, [deltaQuadratic_param_7];
	cvta.to.global.u64 	%rd5, %rd4;
	cvta.to.global.u64 	%rd6, %rd3;
	cvta.to.global.u64 	%rd7, %rd2;
	cvta.to.global.u64 	%rd8, %rd1;
	mov.u32 	%r5, %ctaid.x;
	mov.u32 	%r6, %tid.x;
	mad.lo.s32 	%r7, %r1, %r5, %r6;
	mul.wide.s32 	%rd9, %r7, 4;
	add.s64 	%rd10, %rd8, %rd9;
	ld.global.f32 	%f1, [%rd10];
	mad.lo.s32 	%r8, %r2, %r5, %r6;
	mul.wide.s32 	%rd11, %r8, 4;
	add.s64 	%rd12, %rd7, %rd11;
	ld.global.f32 	%f2, [%rd12];
	sub.f32 	%f3, %f1, %f2;
	mad.lo.s32 	%r9, %r3, %r5, %r6;
	mul.wide.s32 	%rd13, %r9, 4;
	add.s64 	%rd14, %rd6, %rd13;
	ld.global.f32 	%f4, [%rd14];
	mul.f32 	%f5, %f3, %f4;
	mad.lo.s32 	%r10, %r4, %r5, %r6;
	mul.wide.s32 	%rd15, %r10, 4;
	add.s64 	%rd16, %rd5, %rd15;
	st.global.f32 	[%rd16], %f5;
	ret;

}
	// .globl	deltaCrossEntropy
.visible .entry deltaCrossEntropy(
	.param .u64 .ptr .align 1 deltaCrossEntropy_param_0,
	.param .u32 deltaCrossEntropy_param_1,
	.param .u64 .ptr .align 1 deltaCrossEntropy_param_2,
	.param .u32 deltaCrossEntropy_param_3,
	.param .u64 .ptr .align 1 deltaCrossEntropy_param_4,
	.param .u32 deltaCrossEntropy_param_5
)
{
	.reg .b32 	%r<9>;
	.reg .b32 	%f<4>;
	.reg .b64 	%rd<13>;

	ld.param.u64 	%rd1, [deltaCrossEntropy_param_0];
	ld.param.u32 	%r1, [deltaCrossEntropy_param_1];
	ld.param.u64 	%rd2, [deltaCrossEntropy_param_2];
	ld.param.u32 	%r2, [deltaCrossEntropy_param_3];
	ld.param.u64 	%rd3, [deltaCrossEntropy_param_4];
	ld.param.u32 	%r3, [deltaCrossEntropy_param_5];
	cvta.to.global.u64 	%rd4, %rd3;
	cvta.to.global.u64 	%rd5, %rd2;
	cvta.to.global.u64 	%rd6, %rd1;
	mov.u32 	%r4, %ctaid.x;
	mov.u32 	%r5, %tid.x;
	mad.lo.s32 	%r6, %r1, %r4, %r5;
	mul.wide.s32 	%rd7, %r6, 4;
	add.s64 	%rd8, %rd6, %rd7;
	ld.global.f32 	%f1, [%rd8];
	mad.lo.s32 	%r7, %r2, %r4, %r5;
	mul.wide.s32 	%rd9, %r7, 4;
	add.s64 	%rd10, %rd5, %rd9;
	ld.global.f32 	%f2, [%rd10];
	sub.f32 	%f3, %f1, %f2;
	mad.lo.s32 	%r8, %r3, %r4, %r5;
	mul.wide.s32 	%rd11, %r8, 4;
	add.s64 	%rd12, %rd4, %rd11;
	st.global.f32 	[%rd12], %f3;
	ret;

}
	// .globl	arrayMul
.visible .entry arrayMul(
	.param .u64 .ptr .align 1 arrayMul_param_0,
	.param .u32 arrayMul_param_1,
	.param .u64 .ptr .align 1 arrayMul_param_2,
	.param .u32 arrayMul_param_3,
	.param .u64 .ptr .align 1 arrayMul_param_4,
	.param .u32 arrayMul_param_5
)
{
	.reg .b32 	%r<9>;
	.reg .b32 	%f<4>;
	.reg .b64 	%rd<13>;

	ld.param.u64 	%rd1, [arrayMul_param_0];
	ld.param.u32 	%r1, [arrayMul_param_1];
	ld.param.u64 	%rd2, [arrayMul_param_2];
	ld.param.u32 	%r2, [arrayMul_param_3];
	ld.param.u64 	%rd3, [arrayMul_param_4];
	ld.param.u32 	%r3, [arrayMul_param_5];
	cvta.to.global.u64 	%rd4, %rd3;
	cvta.to.global.u64 	%rd5, %rd2;
	cvta.to.global.u64 	%rd6, %rd1;
	mov.u32 	%r4, %ctaid.x;
	mov.u32 	%r5, %tid.x;
	mad.lo.s32 	%r6, %r1, %r4, %r5;
	mul.wide.s32 	%rd7, %r6, 4;
	add.s64 	%rd8, %rd6, %rd7;
	ld.global.f32 	%f1, [%rd8];
	mad.lo.s32 	%r7, %r2, %r4, %r5;
	mul.wide.s32 	%rd9, %r7, 4;
	add.s64 	%rd10, %rd5, %rd9;
	ld.global.f32 	%f2, [%rd10];
	mul.f32 	%f3, %f1, %f2;
	mad.lo.s32 	%r8, %r3, %r4, %r5;
	mul.wide.s32 	%rd11, %r8, 4;
	add.s64 	%rd12, %rd4, %rd11;
	st.global.f32 	[%rd12], %f3;
	ret;

}
	// .globl	updateBias
.visible .entry updateBias(
	.param .u64 .ptr .align 1 updateBias_param_0,
	.param .u32 updateBias_param_1,
	.param .u64 .ptr .align 1 updateBias_param_2,
	.param .u32 updateBias_param_3,
	.param .f32 updateBias_param_4,
	.param .u32 updateBias_param_5
)
{
	.reg .b32 	%r<8>;
	.reg .b32 	%f<8>;
	.reg .b64 	%rd<9>;

	ld.param.u64 	%rd1, [updateBias_param_0];
	ld.param.u32 	%r1, [updateBias_param_1];
	ld.param.u64 	%rd2, [updateBias_param_2];
	ld.param.u32 	%r2, [updateBias_param_3];
	ld.param.f32 	%f1, [updateBias_param_4];
	ld.param.u32 	%r3, [updateBias_param_5];
	cvta.to.global.u64 	%rd3, %rd2;
	cvta.to.global.u64 	%rd4, %rd1;
	mov.u32 	%r4, %ctaid.x;
	mov.u32 	%r5, %tid.x;
	mad.lo.s32 	%r6, %r1, %r4, %r5;
	mul.wide.s32 	%rd5, %r6, 4;
	add.s64 	%rd6, %rd4, %rd5;
	ld.global.f32 	%f2, [%rd6];
	mul.f32 	%f3, %f1, %f2;
	cvt.rn.f32.s32 	%f4, %r3;
	div.rn.f32 	%f5, %f3, %f4;
	mad.lo.s32 	%r7, %r2, %r4, %r5;
	mul.wide.s32 	%rd7, %r7, 4;
	add.s64 	%rd8, %rd3, %rd7;
	ld.global.f32 	%f6, [%rd8];
	sub.f32 	%f7, %f6, %f5;
	st.global.f32 	[%rd8], %f7;
	ret;

}
	// .globl	updateWeight
.visible .entry updateWeight(
	.param .u64 .ptr .align 1 updateWeight_param_0,
	.param .u32 updateWeight_param_1,
	.param .u64 .ptr .align 1 updateWeight_param_2,
	.param .u32 updateWeight_param_3,
	.param .f32 updateWeight_param_4,
	.param .u32 updateWeight_param_5,
	.param .f32 updateWeight_param_6,
	.param .u32 updateWeight_param_7
)
{
	.reg .b32 	%r<9>;
	.reg .b32 	%f<15>;
	.reg .b64 	%rd<9>;

	ld.param.u64 	%rd1, [updateWeight_param_0];
	ld.param.u32 	%r1, [updateWeight_param_1];
	ld.param.u64 	%rd2, [updateWeight_param_2];
	ld.param.u32 	%r2, [updateWeight_param_3];
	ld.param.f32 	%f1, [updateWeight_param_4];
	ld.param.u32 	%r3, [updateWeight_param_5];
	ld.param.f32 	%f2, [updateWeight_param_6];
	ld.param.u32 	%r4, [updateWeight_param_7];
	cvta.to.global.u64 	%rd3, %rd2;
	cvta.to.global.u64 	%rd4, %rd1;
	mov.u32 	%r5, %ctaid.x;
	mov.u32 	%r6, %tid.x;
	mad.lo.s32 	%r7, %r1, %r5, %r6;
	mul.wide.s32 	%rd5, %r7, 4;
	add.s64 	%rd6, %rd4, %rd5;
	ld.global.f32 	%f3, [%rd6];
	mul.f32 	%f4, %f1, %f3;
	cvt.rn.f32.s32 	%f5, %r3;
	div.rn.f32 	%f6, %f4, %f5;
	cvt.rn.f32.s32 	%f7, %r4;
	div.rn.f32 	%f8, %f2, %f7;
	mul.f32 	%f9, %f1, %f8;
	mov.f32 	%f10, 0f3F800000;
	sub.f32 	%f11, %f10, %f9;
	mad.lo.s32 	%r8, %r2, %r5, %r6;
	mul.wide.s32 	%rd7, %r8, 4;
	add.s64 	%rd8, %rd3, %rd7;
	ld.global.f32 	%f12, [%rd8];
	mul.f32 	%f13, %f11, %f12;
	sub.f32 	%f14, %f13, %f6;
	st.global.f32 	[%rd8], %f14;
	ret;

}


// ===== COMPILED SASS (sm_100) =====

	.target	sm_100

	.elftype	@"ET_EXEC"


//--------------------- .note.nv.tkinfo           --------------------------
	.section	.note.nv.tkinfo,"",@"SHT_NOTE"
	.sectionflags	@"SHF_NOTE_NV_TKINFO"
	.tkinfo
        /*0018*/ 	.word	0x00000002
        /*0030*/ 	.string	""
        /*0030*/ 	.string	"ptxas"
        /*0030*/ 	.string	"Cuda compilation tools, release 13.0, V13.0.88"
        /*0030*/ 	.string	"Build cuda_13.0.r13.0/compiler.36424714_0"
        /*0030*/ 	.string	"-arch sm_100 -m 64 "



//--------------------- .note.nv.cuinfo           --------------------------
	.section	.note.nv.cuinfo,"",@"SHT_NOTE"
	.sectionflags	@"SHF_NOTE_NV_CUINFO"
        /*0018*/ 	.short	0x0002
        /*001a*/ 	.short	0x0064
        /*001c*/ 	.short	0x0082
	.zero		2


//--------------------- .nv.info                  --------------------------
	.section	.nv.info,"",@"SHT_CUDA_INFO"
	.align	4


	//----- nvinfo : EIATTR_REGCOUNT
	.align		4
        /*0000*/ 	.byte	0x04, 0x2f
        /*0002*/ 	.short	(.L_1 - .L_0)
	.align		4
.L_0:
        /*0004*/ 	.word	index@(reduction)
        /*0008*/ 	.word	0x0000000a


	//----- nvinfo : EIATTR_FRAME_SIZE
	.align		4
.L_1:
        /*000c*/ 	.byte	0x04, 0x11
        /*000e*/ 	.short	(.L_3 - .L_2)
	.align		4
.L_2:
        /*0010*/ 	.word	index@(reduction)
        /*0014*/ 	.word	0x00000000


	//----- nvinfo : EIATTR_REGCOUNT
	.align		4
.L_3:
        /*0018*/ 	.byte	0x04, 0x2f
        /*001a*/ 	.short	(.L_5 - .L_4)
	.align		4
.L_4:
        /*001c*/ 	.word	index@(colwiseAdd)
        /*0020*/ 	.word	0x0000000c


	//----- nvinfo : EIATTR_FRAME_SIZE
	.align		4
.L_5:
        /*0024*/ 	.byte	0x04, 0x11
        /*0026*/ 	.short	(.L_7 - .L_6)
	.align		4
.L_6:
        /*0028*/ 	.word	index@(colwiseAdd)
        /*002c*/ 	.word	0x00000000


	//----- nvinfo : EIATTR_REGCOUNT
	.align		4
.L_7:
        /*0030*/ 	.byte	0x04, 0x2f
        /*0032*/ 	.short	(.L_9 - .L_8)
	.align		4
.L_8:
        /*0034*/ 	.word	index@(colwiseAdd2)
        /*0038*/ 	.word	0x0000000c


	//----- nvinfo : EIATTR_FRAME_SIZE
	.align		4
.L_9:
        /*003c*/ 	.byte	0x04, 0x11
        /*003e*/ 	.short	(.L_11 - .L_10)
	.align		4
.L_10:
        /*0040*/ 	.word	index@(colwiseAdd2)
        /*0044*/ 	.word	0x00000000


	//----- nvinfo : EIATTR_REGCOUNT
	.align		4
.L_11:
        /*0048*/ 	.byte	0x04, 0x2f
        /*004a*/ 	.short	(.L_13 - .L_12)
	.align		4
.L_12:
        /*004c*/ 	.word	index@(activation)
        /*0050*/ 	.word	0x0000000e


	//----- nvinfo : EIATTR_FRAME_SIZE
	.align		4
.L_13:
        /*0054*/ 	.byte	0x04, 0x11
        /*0056*/ 	.short	(.L_15 - .L_14)
	.align		4
.L_14:
        /*0058*/ 	.word	index@($__internal_2_$__cuda_sm20_rcp_rn_f32_slowpath)
        /*005c*/ 	.word	0x00000000


	//----- nvinfo : EIATTR_FRAME_SIZE
	.align		4
.L_15:
        /*0060*/ 	.byte	0x04, 0x11
        /*0062*/ 	.short	(.L_17 - .L_16)
	.align		4
.L_16:
        /*0064*/ 	.word	index@(activation)
        /*0068*/ 	.word	0x00000000


	//----- nvinfo : EIATTR_REGCOUNT
	.align		4
.L_17:
        /*006c*/ 	.byte	0x04, 0x2f
        /*006e*/ 	.short	(.L_19 - .L_18)
	.align		4
.L_18:
        /*0070*/ 	.word	index@(activatePrime)
        /*0074*/ 	.word	0x0000000c


	//----- nvinfo : EIATTR_FRAME_SIZE
	.align		4
.L_19:
        /*0078*/ 	.byte	0x04, 0x11
        /*007a*/ 	.short	(.L_21 - .L_20)
	.align		4
.L_20:
        /*007c*/ 	.word	index@(activatePrime)
        /*0080*/ 	.word	0x00000000


	//----- nvinfo : EIATTR_REGCOUNT
	.align		4
.L_21:
        /*0084*/ 	.byte	0x04, 0x2f
        /*0086*/ 	.short	(.L_23 - .L_22)
	.align		4
.L_22:
        /*0088*/ 	.word	index@(deltaQuadratic)
        /*008c*/ 	.word	0x00000010


	//----- nvinfo : EIATTR_FRAME_SIZE
	.align		4
.L_23:
        /*0090*/ 	.byte	0x04, 0x11
        /*0092*/ 	.short	(.L_25 - .L_24)
	.align		4
.L_24:
        /*0094*/ 	.word	index@(deltaQuadratic)
        /*0098*/ 	.word	0x00000000


	//----- nvinfo : EIATTR_REGCOUNT
	.align		4
.L_25:
        /*009c*/ 	.byte	0x04, 0x2f
        /*009e*/ 	.short	(.L_27 - .L_26)
	.align		4
.L_26:
        /*00a0*/ 	.word	index@(deltaCrossEntropy)
        /*00a4*/ 	.word	0x0000000c


	//----- nvinfo : EIATTR_FRAME_SIZE
	.align		4
.L_27:
        /*00a8*/ 	.byte	0x04, 0x11
        /*00aa*/ 	.short	(.L_29 - .L_28)
	.align		4
.L_28:
        /*00ac*/ 	.word	index@(deltaCrossEntropy)
        /*00b0*/ 	.word	0x00000000


	//----- nvinfo : EIATTR_REGCOUNT
	.align		4
.L_29:
        /*00b4*/ 	.byte	0x04, 0x2f
        /*00b6*/ 	.short	(.L_31 - .L_30)
	.align		4
.L_30:
        /*00b8*/ 	.word	index@(arrayMul)
        /*00bc*/ 	.word	0x0000000c


	//----- nvinfo : EIATTR_FRAME_SIZE
	.align		4
.L_31:
        /*00c0*/ 	.byte	0x04, 0x11
        /*00c2*/ 	.short	(.L_33 - .L_32)
	.align		4
.L_32:
        /*00c4*/ 	.word	index@(arrayMul)
        /*00c8*/ 	.word	0x00000000


	//----- nvinfo : EIATTR_REGCOUNT
	.align		4
.L_33:
        /*00cc*/ 	.byte	0x04, 0x2f
        /*00ce*/ 	.short	(.L_35 - .L_34)
	.align		4
.L_34:
        /*00d0*/ 	.word	index@(updateBias)
        /*00d4*/ 	.word	0x00000010


	//----- nvinfo : EIATTR_FRAME_SIZE
	.align		4
.L_35:
        /*00d8*/ 	.byte	0x04, 0x11
        /*00da*/ 	.short	(.L_37 - .L_36)
	.align		4
.L_36:
        /*00dc*/ 	.word	index@($__internal_1_$__cuda_sm3x_div_rn_noftz_f32_slowpath)
        /*00e0*/ 	.word	0x00000000


	//----- nvinfo : EIATTR_FRAME_SIZE
	.align		4
.L_37:
        /*00e4*/ 	.byte	0x04, 0x11
        /*00e6*/ 	.short	(.L_39 - .L_38)
	.align		4
.L_38:
        /*00e8*/ 	.word	index@(updateBias)
        /*00ec*/ 	.word	0x00000000


	//----- nvinfo : EIATTR_REGCOUNT
	.align		4
.L_39:
        /*00f0*/ 	.byte	0x04, 0x2f
        /*00f2*/ 	.short	(.L_41 - .L_40)
	.align		4
.L_40:
        /*00f4*/ 	.word	index@(updateWeight)
        /*00f8*/ 	.word	0x00000011


	//----- nvinfo : EIATTR_FRAME_SIZE
	.align		4
.L_41:
        /*00fc*/ 	.byte	0x04, 0x11
        /*00fe*/ 	.short	(.L_43 - .L_42)
	.align		4
.L_42:
        /*0100*/ 	.word	index@($__internal_0_$__cuda_sm3x_div_rn_noftz_f32_slowpath)
        /*0104*/ 	.word	0x00000000


	//----- nvinfo : EIATTR_FRAME_SIZE
	.align		4
.L_43:
        /*0108*/ 	.byte	0x04, 0x11
        /*010a*/ 	.short	(.L_45 - .L_44)
	.align		4
.L_44:
        /*010c*/ 	.word	index@(updateWeight)
        /*0110*/ 	.word	0x00000000


	//----- nvinfo : EIATTR_MIN_STACK_SIZE
	.align		4
.L_45:
        /*0114*/ 	.byte	0x04, 0x12
        /*0116*/ 	.short	(.L_47 - .L_46)
	.align		4
.L_46:
        /*0118*/ 	.word	index@(updateWeight)
        /*011c*/ 	.word	0x00000000


	//----- nvinfo : EIATTR_MIN_STACK_SIZE
	.align		4
.L_47:
        /*0120*/ 	.byte	0x04, 0x12
        /*0122*/ 	.short	(.L_49 - .L_48)
	.align		4
.L_48:
        /*0124*/ 	.word	index@(updateBias)
        /*0128*/ 	.word	0x00000000


	//----- nvinfo : EIATTR_MIN_STACK_SIZE
	.align		4
.L_49:
        /*012c*/ 	.byte	0x04, 0x12
        /*012e*/ 	.short	(.L_51 - .L_50)
	.align		4
.L_50:
        /*0130*/ 	.word	index@(arrayMul)
        /*0134*/ 	.word	0x00000000


	//----- nvinfo : EIATTR_MIN_STACK_SIZE
	.align		4
.L_51:
        /*0138*/ 	.byte	0x04, 0x12
        /*013a*/ 	.short	(.L_53 - .L_52)
	.align		4
.L_52:
        /*013c*/ 	.word	index@(deltaCrossEntropy)
        /*0140*/ 	.word	0x00000000


	//----- nvinfo : EIATTR_MIN_STACK_SIZE
	.align		4
.L_53:
        /*0144*/ 	.byte	0x04, 0x12
        /*0146*/ 	.short	(.L_55 - .L_54)
	.align		4
.L_54:
        /*0148*/ 	.word	index@(deltaQuadratic)
        /*014c*/ 	.word	0x00000000


	//----- nvinfo : EIATTR_MIN_STACK_SIZE
	.align		4
.L_55:
        /*0150*/ 	.byte	0x04, 0x12
        /*0152*/ 	.short	(.L_57 - .L_56)
	.align		4
.L_56:
        /*0154*/ 	.word	index@(activatePrime)
        /*0158*/ 	.word	0x00000000


	//----- nvinfo : EIATTR_MIN_STACK_SIZE
	.align		4
.L_57:
        /*015c*/ 	.byte	0x04, 0x12
        /*015e*/ 	.short	(.L_59 - .L_58)
	.align		4
.L_58:
        /*0160*/ 	.word	index@(activation)
        /*0164*/ 	.word	0x00000000


	//----- nvinfo : EIATTR_MIN_STACK_SIZE
	.align		4
.L_59:
        /*0168*/ 	.byte	0x04, 0x12
        /*016a*/ 	.short	(.L_61 - .L_60)
	.align		4
.L_60:
        /*016c*/ 	.word	index@(colwiseAdd2)
        /*0170*/ 	.word	0x00000000


	//----- nvinfo : EIATTR_MIN_STACK_SIZE
	.align		4
.L_61:
        /*0174*/ 	.byte	0x04, 0x12
        /*0176*/ 	.short	(.L_63 - .L_62)
	.align		4
.L_62:
        /*0178*/ 	.word	index@(colwiseAdd)
        /*017c*/ 	.word	0x00000000


	//----- nvinfo : EIATTR_MIN_STACK_SIZE
	.align		4
.L_63:
        /*0180*/ 	.byte	0x04, 0x12
        /*0182*/ 	.short	(.L_65 - .L_64)
	.align		4
.L_64:
        /*0184*/ 	.word	index@(reduction)
        /*0188*/ 	.word	0x00000000
.L_65:


//--------------------- .nv.compat                --------------------------
	.section	.nv.compat,"",@"SHT_CUDA_COMPAT_INFO"
	.align	4
        /*0000*/ 	.byte	0x02, 0x09, 0x00, 0x00, 0x02, 0x02, 0x01, 0x00, 0x02, 0x05, 0x05, 0x00, 0x03, 0x07, 0x01, 0x01
        /*0010*/ 	.byte	0x02, 0x03, 0x00, 0x00, 0x02, 0x06, 0x01, 0x00, 0x04, 0x0b, 0x08, 0x00, 0x01, 0x00, 0x00, 0x00
        /*0020*/ 	.byte	0x00, 0x00, 0x00, 0x00


//--------------------- .nv.info.updateWeight     --------------------------
	.section	.nv.info.updateWeight,"",@"SHT_CUDA_INFO"
	.sectionflags	@""
	.align	4


	//----- nvinfo : EIATTR_CUDA_API_VERSION
	.align		4
        /*0000*/ 	.byte	0x04, 0x37
        /*0002*/ 	.short	(.L_67 - .L_66)
.L_66:
        /*0004*/ 	.word	0x00000082


	//----- nvinfo : EIATTR_KPARAM_INFO
	.align		4
.L_67:
        /*0008*/ 	.byte	0x04, 0x17
        /*000a*/ 	.short	(.L_69 - .L_68)
.L_68:
        /*000c*/ 	.word	0x00000000
        /*0010*/ 	.short	0x0007
        /*0012*/ 	.short	0x0028
        /*0014*/ 	.byte	0x00, 0xf0, 0x11, 0x00


	//----- nvinfo : EIATTR_KPARAM_INFO
	.align		4
.L_69:
        /*0018*/ 	.byte	0x04, 0x17
        /*001a*/ 	.short	(.L_71 - .L_70)
.L_70:
        /*001c*/ 	.word	0x00000000
        /*0020*/ 	.short	0x0006
        /*0022*/ 	.short	0x0024
        /*0024*/ 	.byte	0x00, 0xf0, 0x11, 0x00


	//----- nvinfo : EIATTR_KPARAM_INFO
	.align		4
.L_71:
        /*0028*/ 	.byte	0x04, 0x17
        /*002a*/ 	.short	(.L_73 - .L_72)
.L_72:
        /*002c*/ 	.word	0x00000000
        /*0030*/ 	.short	0x0005
        /*0032*/ 	.short	0x0020
        /*0034*/ 	.byte	0x00, 0xf0, 0x11, 0x00


	//----- nvinfo : EIATTR_KPARAM_INFO
	.align		4
.L_73:
        /*0038*/ 	.byte	0x04, 0x17
        /*003a*/ 	.short	(.L_75 - .L_74)
.L_74:
        /*003c*/ 	.word	0x00000000
        /*0040*/ 	.short	0x0004
        /*0042*/ 	.short	0x001c
        /*0044*/ 	.byte	0x00, 0xf0, 0x11, 0x00


	//----- nvinfo : EIATTR_KPARAM_INFO
	.align		4
.L_75:
        /*0048*/ 	.byte	0x04, 0x17
        /*004a*/ 	.short	(.L_77 - .L_76)
.L_76:
        /*004c*/ 	.word	0x00000000
        /*0050*/ 	.short	0x0003
        /*0052*/ 	.short	0x0018
        /*0054*/ 	.byte	0x00, 0xf0, 0x11, 0x00


	//----- nvinfo : EIATTR_KPARAM_INFO
	.align		4
.L_77:
        /*0058*/ 	.byte	0x04, 0x17
        /*005a*/ 	.short	(.L_79 - .L_78)
.L_78:
        /*005c*/ 	.word	0x00000000
        /*0060*/ 	.short	0x0002
        /*0062*/ 	.short	0x0010
        /*0064*/ 	.byte	0x00, 0xf5, 0x21, 0x00


	//----- nvinfo : EIATTR_KPARAM_INFO
	.align		4
.L_79:
        /*0068*/ 	.byte	0x04, 0x17
        /*006a*/ 	.short	(.L_81 - .L_80)
.L_80:
        /*006c*/ 	.word	0x00000000
        /*0070*/ 	.short	0x0001
        /*0072*/ 	.short	0x0008
        /*0074*/ 	.byte	0x00, 0xf0, 0x11, 0x00


	//----- nvinfo : EIATTR_KPARAM_INFO
	.align		4
.L_81:
        /*0078*/ 	.byte	0x04, 0x17
        /*007a*/ 	.short	(.L_83 - .L_82)
.L_82:
        /*007c*/ 	.word	0x00000000
        /*0080*/ 	.short	0x0000
        /*0082*/ 	.short	0x0000
        /*0084*/ 	.byte	0x00, 0xf5, 0x21, 0x00


	//----- nvinfo : EIATTR_SPARSE_MMA_MASK
	.align		4
.L_83:
        /*0088*/ 	.byte	0x03, 0x50
        /*008a*/ 	.short	0x0000


	//----- nvinfo : EIATTR_MAXREG_COUNT
	.align		4
        /*008c*/ 	.byte	0x03, 0x1b
        /*008e*/ 	.short	0x00ff


	//----- nvinfo : EIATTR_MERCURY_ISA_VERSION
	.align		4
        /*0090*/ 	.byte	0x03, 0x5f
        /*0092*/ 	.short	0x0101


	//----- nvinfo : EIATTR_VRC_CTA_INIT_COUNT
	.align		4
        /*0094*/ 	.byte	0x02, 0x4a
	.zero		1
	.zero		1


	//----- nvinfo : EIATTR_EXIT_INSTR_OFFSETS
	.align		4
        /*0098*/ 	.byte	0x04, 0x1c
        /*009a*/ 	.short	(.L_85 - .L_84)


	//   ....[0]....
.L_84:
        /*009c*/ 	.word	0x00000320


	//----- nvinfo : EIATTR_CRS_STACK_SIZE
	.align		4
.L_85:
        /*00a0*/ 	.byte	0x04, 0x1e
        /*00a2*/ 	.short	(.L_87 - .L_86)
.L_86:
        /*00a4*/ 	.word	0x00000000


	//----- nvinfo : EIATTR_CBANK_PARAM_SIZE
	.align		4
.L_87:
        /*00a8*/ 	.byte	0x03, 0x19
        /*00aa*/ 	.short	0x002c


	//----- nvinfo : EIATTR_PARAM_CBANK
	.align		4
        /*00ac*/ 	.byte	0x04, 0x0a
        /*00ae*/ 	.short	(.L_89 - .L_88)
	.align		4
.L_88:
        /*00b0*/ 	.word	index@(.nv.constant0.updateWeight)
        /*00b4*/ 	.short	0x0380
        /*00b6*/ 	.short	0x002c


	//----- nvinfo : EIATTR_SW_WAR
	.align		4
.L_89:
        /*00b8*/ 	.byte	0x04, 0x36
        /*00ba*/ 	.short	(.L_91 - .L_90)
.L_90:
        /*00bc*/ 	.word	0x00000008
.L_91:


//--------------------- .nv.info.updateBias       --------------------------
	.section	.nv.info.updateBias,"",@"SHT_CUDA_INFO"
	.sectionflags	@""
	.align	4


	//----- nvinfo : EIATTR_CUDA_API_VERSION
	.align		4
        /*0000*/ 	.byte	0x04, 0x37
        /*0002*/ 	.short	(.L_93 - .L_92)
.L_92:
        /*0004*/ 	.word	0x00000082


	//----- nvinfo : EIATTR_KPARAM_INFO
	.align		4
.L_93:
        /*0008*/ 	.byte	0x04, 0x17
        /*000a*/ 	.short	(.L_95 - .L_94)
.L_94:
        /*000c*/ 	.word	0x00000000
        /*0010*/ 	.short	0x0005
        /*0012*/ 	.short	0x0020
        /*0014*/ 	.byte	0x00, 0xf0, 0x11, 0x00


	//----- nvinfo : EIATTR_KPARAM_INFO
	.align		4
.L_95:
        /*0018*/ 	.byte	0x04, 0x17
        /*001a*/ 	.short	(.L_97 - .L_96)
.L_96:
        /*001c*/ 	.word	0x00000000
        /*0020*/ 	.short	0x0004
        /*0022*/ 	.short	0x001c
        /*0024*/ 	.byte	0x00, 0xf0, 0x11, 0x00


	//----- nvinfo : EIATTR_KPARAM_INFO
	.align		4
.L_97:
        /*0028*/ 	.byte	0x04, 0x17
        /*002a*/ 	.short	(.L_99 - .L_98)
.L_98:
        /*002c*/ 	.word	0x00000000
        /*0030*/ 	.short	0x0003
        /*0032*/ 	.short	0x0018
        /*0034*/ 	.byte	0x00, 0xf0, 0x11, 0x00


	//----- nvinfo : EIATTR_KPARAM_INFO
	.align		4
.L_99:
        /*0038*/ 	.byte	0x04, 0x17
        /*003a*/ 	.short	(.L_101 - .L_100)
.L_100:
        /*003c*/ 	.word	0x00000000
        /*0040*/ 	.short	0x0002
        /*0042*/ 	.short	0x0010
        /*0044*/ 	.byte	0x00, 0xf5, 0x21, 0x00


	//----- nvinfo : EIATTR_KPARAM_INFO
	.align		4
.L_101:
        /*0048*/ 	.byte	0x04, 0x17
        /*004a*/ 	.short	(.L_103 - .L_102)
.L_102:
        /*004c*/ 	.word	0x00000000
        /*0050*/ 	.short	0x0001
        /*0052*/ 	.short	0x0008
        /*0054*/ 	.byte	0x00, 0xf0, 0x11, 0x00


	//----- nvinfo : EIATTR_KPARAM_INFO
	.align		4
.L_103:
        /*0058*/ 	.byte	0x04, 0x17
        /*005a*/ 	.short	(.L_105 - .L_104)
.L_104:
        /*005c*/ 	.word	0x00000000
        /*0060*/ 	.short	0x0000
        /*0062*/ 	.short	0x0000
        /*0064*/ 	.byte	0x00, 0xf5, 0x21, 0x00


	//----- nvinfo : EIATTR_SPARSE_MMA_MASK
	.align		4
.L_105:
        /*0068*/ 	.byte	0x03, 0x50
        /*006a*/ 	.short	0x0000


	//----- nvinfo : EIATTR_MAXREG_COUNT
	.align		4
        /*006c*/ 	.byte	0x03, 0x1b
        /*006e*/ 	.short	0x00ff


	//----- nvinfo : EIATTR_MERCURY_ISA_VERSION
	.align		4
        /*0070*/ 	.byte	0x03, 0x5f
        /*0072*/ 	.short	0x0101


	//----- nvinfo : EIATTR_VRC_CTA_INIT_COUNT
	.align		4
        /*0074*/ 	.byte	0x02, 0x4a
	.zero		1
	.zero		1


	//----- nvinfo : EIATTR_EXIT_INSTR_OFFSETS
	.align		4
        /*0078*/ 	.byte	0x04, 0x1c
        /*007a*/ 	.short	(.L_107 - .L_106)


	//   ....[0]....
.L_106:
        /*007c*/ 	.word	0x00000210


	//----- nvinfo : EIATTR_CRS_STACK_SIZE
	.align		4
.L_107:
        /*0080*/ 	.byte	0x04, 0x1e
        /*0082*/ 	.short	(.L_109 - .L_108)
.L_108:
        /*0084*/ 	.word	0x00000000


	//----- nvinfo : EIATTR_CBANK_PARAM_SIZE
	.align		4
.L_109:
        /*0088*/ 	.byte	0x03, 0x19
        /*008a*/ 	.short	0x0024


	//----- nvinfo : EIATTR_PARAM_CBANK
	.align		4
        /*008c*/ 	.byte	0x04, 0x0a
        /*008e*/ 	.short	(.L_111 - .L_110)
	.align		4
.L_110:
        /*0090*/ 	.word	index@(.nv.constant0.updateBias)
        /*0094*/ 	.short	0x0380
        /*0096*/ 	.short	0x0024


	//----- nvinfo : EIATTR_SW_WAR
	.align		4
.L_111:
        /*0098*/ 	.byte	0x04, 0x36
        /*009a*/ 	.short	(.L_113 - .L_112)
.L_112:
        /*009c*/ 	.word	0x00000008
.L_113:


//--------------------- .nv.info.arrayMul         --------------------------
	.section	.nv.info.arrayMul,"",@"SHT_CUDA_INFO"
	.sectionflags	@""
	.align	4


	//----- nvinfo : EIATTR_CUDA_API_VERSION
	.align		4
        /*0000*/ 	.byte	0x04, 0x37
        /*0002*/ 	.short	(.L_115 - .L_114)
.L_114:
        /*0004*/ 	.word	0x00000082


	//----- nvinfo : EIATTR_KPARAM_INFO
	.align		4
.L_115:
        /*0008*/ 	.byte	0x04, 0x17
        /*000a*/ 	.short	(.L_117 - .L_116)
.L_116:
        /*000c*/ 	.word	0x00000000
        /*0010*/ 	.short	0x0005
        /*0012*/ 	.short	0x0028
        /*0014*/ 	.byte	0x00, 0xf0, 0x11, 0x00


	//----- nvinfo : EIATTR_KPARAM_INFO
	.align		4
.L_117:
        /*0018*/ 	.byte	0x04, 0x17
        /*001a*/ 	.short	(.L_119 - .L_118)
.L_118:
        /*001c*/ 	.word	0x00000000
        /*0020*/ 	.short	0x0004
        /*0022*/ 	.short	0x0020
        /*0024*/ 	.byte	0x00, 0xf5, 0x21, 0x00


	//----- nvinfo : EIATTR_KPARAM_INFO
	.align		4
.L_119:
        /*0028*/ 	.byte	0x04, 0x17
        /*002a*/ 	.short	(.L_121 - .L_120)
.L_120:
        /*002c*/ 	.word	0x00000000
        /*0030*/ 	.short	0x0003
        /*0032*/ 	.short	0x0018
        /*0034*/ 	.byte	0x00, 0xf0, 0x11, 0x00


	//----- nvinfo : EIATTR_KPARAM_INFO
	.align		4
.L_121:
        /*0038*/ 	.byte	0x04, 0x17
        /*003a*/ 	.short	(.L_123 - .L_122)
.L_122:
        /*003c*/ 	.word	0x00000000
        /*0040*/ 	.short	0x0002
        /*0042*/ 	.short	0x0010
        /*0044*/ 	.byte	0x00, 0xf5, 0x21, 0x00


	//----- nvinfo : EIATTR_KPARAM_INFO
	.align		4
.L_123:
        /*0048*/ 	.byte	0x04, 0x17
        /*004a*/ 	.short	(.L_125 - .L_124)
.L_124:
        /*004c*/ 	.word	0x00000000
        /*0050*/ 	.short	0x0001
        /*0052*/ 	.short	0x0008
        /*0054*/ 	.byte	0x00, 0xf0, 0x11, 0x00


	//----- nvinfo : EIATTR_KPARAM_INFO
	.align		4
.L_125:
        /*0058*/ 	.byte	0x04, 0x17
        /*005a*/ 	.short	(.L_127 - .L_126)
.L_126:
        /*005c*/ 	.word	0x00000000
        /*0060*/ 	.short	0x0000
        /*0062*/ 	.short	0x0000
        /*0064*/ 	.byte	0x00, 0xf5, 0x21, 0x00


	//----- nvinfo : EIATTR_SPARSE_MMA_MASK
	.align		4
.L_127:
        /*0068*/ 	.byte	0x03, 0x50
        /*006a*/ 	.short	0x0000


	//----- nvinfo : EIATTR_MAXREG_COUNT
	.align		4
        /*006c*/ 	.byte	0x03, 0x1b
        /*006e*/ 	.short	0x00ff


	//----- nvinfo : EIATTR_MERCURY_ISA_VERSION
	.align		4
        /*0070*/ 	.byte	0x03, 0x5f
        /*0072*/ 	.short	0x0101


	//----- nvinfo : EIATTR_VRC_CTA_INIT_COUNT
	.align		4
        /*0074*/ 	.byte	0x02, 0x4a
	.zero		1
	.zero		1


	//----- nvinfo : EIATTR_EXIT_INSTR_OFFSETS
	.align		4
        /*0078*/ 	.byte	0x04, 0x1c
        /*007a*/ 	.short	(.L_129 - .L_128)


	//   ....[0]....
.L_128:
        /*007c*/ 	.word	0x00000140


	//----- nvinfo : EIATTR_CBANK_PARAM_SIZE
	.align		4
.L_129:
        /*0080*/ 	.byte	0x03, 0x19
        /*0082*/ 	.short	0x002c


	//----- nvinfo : EIATTR_PARAM_CBANK
	.align		4
        /*0084*/ 	.byte	0x04, 0x0a
        /*0086*/ 	.short	(.L_131 - .L_130)
	.align		4
.L_130:
        /*0088*/ 	.word	index@(.nv.constant0.arrayMul)
        /*008c*/ 	.short	0x0380
        /*008e*/ 	.short	0x002c


	//----- nvinfo : EIATTR_SW_WAR
	.align		4
.L_131:
        /*0090*/ 	.byte	0x04, 0x36
        /*0092*/ 	.short	(.L_133 - .L_132)
.L_132:
        /*0094*/ 	.word	0x00000008
.L_133:


//--------------------- .nv.info.deltaCrossEntropy --------------------------
	.section	.nv.info.deltaCrossEntropy,"",@"SHT_CUDA_INFO"
	.sectionflags	@""
	.align	4


	//----- nvinfo : EIATTR_CUDA_API_VERSION
	.align		4
        /*0000*/ 	.byte	0x04, 0x37
        /*0002*/ 	.short	(.L_135 - .L_134)
.L_134:
        /*0004*/ 	.word	0x00000082


	//----- nvinfo : EIATTR_KPARAM_INFO
	.align		4
.L_135:
        /*0008*/ 	.byte	0x04, 0x17
        /*000a*/ 	.short	(.L_137 - .L_136)
.L_136:
        /*000c*/ 	.word	0x00000000
        /*0010*/ 	.short	0x0005
        /*0012*/ 	.short	0x0028
        /*0014*/ 	.byte	0x00, 0xf0, 0x11, 0x00


	//----- nvinfo : EIATTR_KPARAM_INFO
	.align		4
.L_137:
        /*0018*/ 	.byte	0x04, 0x17
        /*001a*/ 	.short	(.L_139 - .L_138)
.L_138:
        /*001c*/ 	.word	0x00000000
        /*0020*/ 	.short	0x0004
        /*0022*/ 	.short	0x0020
        /*0024*/ 	.byte	0x00, 0xf5, 0x21, 0x00


	//----- nvinfo : EIATTR_KPARAM_INFO
	.align		4
.L_139:
        /*0028*/ 	.byte	0x04, 0x17
        /*002a*/ 	.short	(.L_141 - .L_140)
.L_140:
        /*002c*/ 	.word	0x00000000
        /*0030*/ 	.short	0x0003
        /*0032*/ 	.short	0x0018
        /*0034*/ 	.byte	0x00, 0xf0, 0x11, 0x00


	//----- nvinfo : EIATTR_KPARAM_INFO
	.align		4
.L_141:
        /*0038*/ 	.byte	0x04, 0x17
        /*003a*/ 	.short	(.L_143 - .L_142)
.L_142:
        /*003c*/ 	.word	0x00000000
        /*0040*/ 	.short	0x0002
        /*0042*/ 	.short	0x0010
        /*0044*/ 	.byte	0x00, 0xf5, 0x21, 0x00


	//----- nvinfo : EIATTR_KPARAM_INFO
	.align		4
.L_143:
        /*0048*/ 	.byte	0x04, 0x17
        /*004a*/ 	.short	(.L_145 - .L_144)
.L_144:
        /*004c*/ 	.word	0x00000000
        /*0050*/ 	.short	0x0001
        /*0052*/ 	.short	0x0008
        /*0054*/ 	.byte	0x00, 0xf0, 0x11, 0x00


	//----- nvinfo : EIATTR_KPARAM_INFO
	.align		4
.L_145:
        /*0058*/ 	.byte	0x04, 0x17
        /*005a*/ 	.short	(.L_147 - .L_146)
.L_146:
        /*005c*/ 	.word	0x00000000
        /*0060*/ 	.short	0x0000
        /*0062*/ 	.short	0x0000
        /*0064*/ 	.byte	0x00, 0xf5, 0x21, 0x00


	//----- nvinfo : EIATTR_SPARSE_MMA_MASK
	.align		4
.L_147:
        /*0068*/ 	.byte	0x03, 0x50
        /*006a*/ 	.short	0x0000


	//----- nvinfo : EIATTR_MAXREG_COUNT
	.align		4
        /*006c*/ 	.byte	0x03, 0x1b
        /*006e*/ 	.short	0x00ff


	//----- nvinfo : EIATTR_MERCURY_ISA_VERSION
	.align		4
        /*0070*/ 	.byte	0x03, 0x5f
        /*0072*/ 	.short	0x0101


	//----- nvinfo : EIATTR_VRC_CTA_INIT_COUNT
	.align		4
        /*0074*/ 	.byte	0x02, 0x4a
	.zero		1
	.zero		1


	//----- nvinfo : EIATTR_EXIT_INSTR_OFFSETS
	.align		4
        /*0078*/ 	.byte	0x04, 0x1c
        /*007a*/ 	.short	(.L_149 - .L_148)


	//   ....[0]....
.L_148:
        /*007c*/ 	.word	0x00000140


	//----- nvinfo : EIATTR_CBANK_PARAM_SIZE
	.align		4
.L_149:
        /*0080*/ 	.byte	0x03, 0x19
        /*0082*/ 	.short	0x002c


	//----- nvinfo : EIATTR_PARAM_CBANK
	.align		4
        /*0084*/ 	.byte	0x04, 0x0a
        /*0086*/ 	.short	(.L_151 - .L_150)
	.align		4
.L_150:
        /*0088*/ 	.word	index@(.nv.constant0.deltaCrossEntropy)
        /*008c*/ 	.short	0x0380
        /*008e*/ 	.short	0x002c


	//----- nvinfo : EIATTR_SW_WAR
	.align		4
.L_151:
        /*0090*/ 	.byte	0x04, 0x36
        /*0092*/ 	.short	(.L_153 - .L_152)
.L_152:
        /*0094*/ 	.word	0x00000008
.L_153:


//--------------------- .nv.info.deltaQuadratic   --------------------------
	.section	.nv.info.deltaQuadratic,"",@"SHT_CUDA_INFO"
	.sectionflags	@""
	.align	4


	//----- nvinfo : EIATTR_CUDA_API_VERSION
	.align		4
        /*0000*/ 	.byte	0x04, 0x37
        /*0002*/ 	.short	(.L_155 - .L_154)
.L_154:
        /*0004*/ 	.word	0x00000082


	//----- nvinfo : EIATTR_KPARAM_INFO
	.align		4
.L_155:
        /*0008*/ 	.byte	0x04, 0x17
        /*000a*/ 	.short	(.L_157 - .L_156)
.L_156:
        /*000c*/ 	.word	0x00000000
        /*0010*/ 	.short	0x0007
        /*0012*/ 	.short	0x0038
        /*0014*/ 	.byte	0x00, 0xf0, 0x11, 0x00


	//----- nvinfo : EIATTR_KPARAM_INFO
	.align		4
.L_157:
        /*0018*/ 	.byte	0x04, 0x17
        /*001a*/ 	.short	(.L_159 - .L_158)
.L_158:
        /*001c*/ 	.word	0x00000000
        /*0020*/ 	.short	0x0006
        /*0022*/ 	.short	0x0030
        /*0024*/ 	.byte	0x00, 0xf5, 0x21, 0x00


	//----- nvinfo : EIATTR_KPARAM_INFO
	.align		4
.L_159:
        /*0028*/ 	.byte	0x04, 0x17
        /*002a*/ 	.short	(.L_161 - .L_160)
.L_160:
        /*002c*/ 	.word	0x00000000
        /*0030*/ 	.short	0x0005
        /*0032*/ 	.short	0x0028
        /*0034*/ 	.byte	0x00, 0xf0, 0x11, 0x00


	//----- nvinfo : EIATTR_KPARAM_INFO
	.align		4
.L_161:
        /*0038*/ 	.byte	0x04, 0x17
        /*003a*/ 	.short	(.L_163 - .L_162)
.L_162:
        /*003c*/ 	.word	0x00000000
        /*0040*/ 	.short	0x0004
        /*0042*/ 	.short	0x0020
        /*0044*/ 	.byte	0x00, 0xf5, 0x21, 0x00


	//----- nvinfo : EIATTR_KPARAM_INFO
	.align		4
.L_163:
        /*0048*/ 	.byte	0x04, 0x17
        /*004a*/ 	.short	(.L_165 - .L_164)
.L_164:
        /*004c*/ 	.word	0x00000000
        /*0050*/ 	.short	0x0003
        /*0052*/ 	.short	0x0018
        /*0054*/ 	.byte	0x00, 0xf0, 0x11, 0x00


	//----- nvinfo : EIATTR_KPARAM_INFO
	.align		4
.L_165:
        /*0058*/ 	.byte	0x04, 0x17
        /*005a*/ 	.short	(.L_167 - .L_166)
.L_166:
        /*005c*/ 	.word	0x00000000
        /*0060*/ 	.short	0x0002
        /*0062*/ 	.short	0x0010
        /*0064*/ 	.byte	0x00, 0xf5, 0x21, 0x00


	//----- nvinfo : EIATTR_KPARAM_INFO
	.align		4
.L_167:
        /*0068*/ 	.byte	0x04, 0x17
        /*006a*/ 	.short	(.L_169 - .L_168)
.L_168:
        /*006c*/ 	.word	0x00000000
        /*0070*/ 	.short	0x0001
        /*0072*/ 	.short	0x0008
        /*0074*/ 	.byte	0x00, 0xf0, 0x11, 0x00


	//----- nvinfo : EIATTR_KPARAM_INFO
	.align		4
.L_169:
        /*0078*/ 	.byte	0x04, 0x17
        /*007a*/ 	.short	(.L_171 - .L_170)
.L_170:
        /*007c*/ 	.word	0x00000000
        /*0080*/ 	.short	0x0000
        /*0082*/ 	.short	0x0000
        /*0084*/ 	.byte	0x00, 0xf5, 0x21, 0x00


	//----- nvinfo : EIATTR_SPARSE_MMA_MASK
	.align		4
.L_171:
        /*0088*/ 	.byte	0x03, 0x50
        /*008a*/ 	.short	0x0000


	//----- nvinfo : EIATTR_MAXREG_COUNT
	.align		4
        /*008c*/ 	.byte	0x03, 0x1b
        /*008e*/ 	.short	0x00ff


	//----- nvinfo : EIATTR_MERCURY_ISA_VERSION
	.align		4
        /*0090*/ 	.byte	0x03, 0x5f
        /*0092*/ 	.short	0x0101


	//----- nvinfo : EIATTR_VRC_CTA_INIT_COUNT
	.align		4
        /*0094*/ 	.byte	0x02, 0x4a
	.zero		1
	.zero		1


	//----- nvinfo : EIATTR_EXIT_INSTR_OFFSETS
	.align		4
        /*0098*/ 	.byte	0x04, 0x1c
        /*009a*/ 	.short	(.L_173 - .L_172)


	//   ....[0]....
.L_172:
        /*009c*/ 	.word	0x000001a0


	//----- nvinfo : EIATTR_CBANK_PARAM_SIZE
	.align		4
.L_173:
        /*00a0*/ 	.byte	0x03, 0x19
        /*00a2*/ 	.short	0x003c


	//----- nvinfo : EIATTR_PARAM_CBANK
	.align		4
        /*00a4*/ 	.byte	0x04, 0x0a
        /*00a6*/ 	.short	(.L_175 - .L_174)
	.align		4
.L_174:
        /*00a8*/ 	.word	index@(.nv.constant0.deltaQuadratic)
        /*00ac*/ 	.short	0x0380
        /*00ae*/ 	.short	0x003c


	//----- nvinfo : EIATTR_SW_WAR
	.align		4
.L_175:
        /*00b0*/ 	.byte	0x04, 0x36
        /*00b2*/ 	.short	(.L_177 - .L_176)
.L_176:
        /*00b4*/ 	.word	0x00000008
.L_177:


//--------------------- .nv.info.activatePrime    --------------------------
	.section	.nv.info.activatePrime,"",@"SHT_CUDA_INFO"
	.sectionflags	@""
	.align	4


	//----- nvinfo : EIATTR_CUDA_API_VERSION
	.align		4
        /*0000*/ 	.byte	0x04, 0x37
        /*0002*/ 	.short	(.L_179 - .L_178)
.L_178:
        /*0004*/ 	.word	0x00000082


	//----- nvinfo : EIATTR_KPARAM_INFO
	.align		4
.L_179:
        /*0008*/ 	.byte	0x04, 0x17
        /*000a*/ 	.short	(.L_181 - .L_180)
.L_180:
        /*000c*/ 	.word	0x00000000
        /*0010*/ 	.short	0x0003
        /*0012*/ 	.short	0x0018
        /*0014*/ 	.byte	0x00, 0xf0, 0x11, 0x00


	//----- nvinfo : EIATTR_KPARAM_INFO
	.align		4
.L_181:
        /*0018*/ 	.byte	0x04, 0x17
        /*001a*/ 	.short	(.L_183 - .L_182)
.L_182:
        /*001c*/ 	.word	0x00000000
        /*0020*/ 	.short	0x0002
        /*0022*/ 	.short	0x0010
        /*0024*/ 	.byte	0x00, 0xf5, 0x21, 0x00


	//----- nvinfo : EIATTR_KPARAM_INFO
	.align		4
.L_183:
        /*0028*/ 	.byte	0x04, 0x17
        /*002a*/ 	.short	(.L_185 - .L_184)
.L_184:
        /*002c*/ 	.word	0x00000000
        /*0030*/ 	.short	0x0001
        /*0032*/ 	.short	0x0008
        /*0034*/ 	.byte	0x00, 0xf0, 0x11, 0x00


	//----- nvinfo : EIATTR_KPARAM_INFO
	.align		4
.L_185:
        /*0038*/ 	.byte	0x04, 0x17
        /*003a*/ 	.short	(.L_187 - .L_186)
.L_186:
        /*003c*/ 	.word	0x00000000
        /*0040*/ 	.short	0x0000
        /*0042*/ 	.short	0x0000
        /*0044*/ 	.byte	0x00, 0xf5, 0x21, 0x00


	//----- nvinfo : EIATTR_SPARSE_MMA_MASK
	.align		4
.L_187:
        /*0048*/ 	.byte	0x03, 0x50
        /*004a*/ 	.short	0x0000


	//----- nvinfo : EIATTR_MAXREG_COUNT
	.align		4
        /*004c*/ 	.byte	0x03, 0x1b
        /*004e*/ 	.short	0x00ff


	//----- nvinfo : EIATTR_MERCURY_ISA_VERSION
	.align		4
        /*0050*/ 	.byte	0x03, 0x5f
        /*0052*/ 	.short	0x0101


	//----- nvinfo : EIATTR_VRC_CTA_INIT_COUNT
	.align		4
        /*0054*/ 	.byte	0x02, 0x4a
	.zero		1
	.zero		1


	//----- nvinfo : EIATTR_EXIT_INSTR_OFFSETS
	.align		4
        /*0058*/ 	.byte	0x04, 0x1c
        /*005a*/ 	.short	(.L_189 - .L_188)


	//   ....[0]....
.L_188:
        /*005c*/ 	.word	0x00000100


	//----- nvinfo : EIATTR_CBANK_PARAM_SIZE
	.align		4
.L_189:
        /*0060*/ 	.byte	0x03, 0x19
        /*0062*/ 	.short	0x001c


	//----- nvinfo : EIATTR_PARAM_CBANK
	.align		4
        /*0064*/ 	.byte	0x04, 0x0a
        /*0066*/ 	.short	(.L_191 - .L_190)
	.align		4
.L_190:
        /*0068*/ 	.word	index@(.nv.constant0.activatePrime)
        /*006c*/ 	.short	0x0380
        /*006e*/ 	.short	0x001c


	//----- nvinfo : EIATTR_SW_WAR
	.align		4
.L_191:
        /*0070*/ 	.byte	0x04, 0x36
        /*0072*/ 	.short	(.L_193 - .L_192)
.L_192:
        /*0074*/ 	.word	0x00000008
.L_193:


//--------------------- .nv.info.activation       --------------------------
	.section	.nv.info.activation,"",@"SHT_CUDA_INFO"
	.sectionflags	@""
	.align	4


	//----- nvinfo : EIATTR_CUDA_API_VERSION
	.align		4
        /*0000*/ 	.byte	0x04, 0x37
        /*0002*/ 	.short	(.L_195 - .L_194)
.L_194:
        /*0004*/ 	.word	0x00000082


	//----- nvinfo : EIATTR_KPARAM_INFO
	.align		4
.L_195:
        /*0008*/ 	.byte	0x04, 0x17
        /*000a*/ 	.short	(.L_197 - .L_196)
.L_196:
        /*000c*/ 	.word	0x00000000
        /*0010*/ 	.short	0x0003
        /*0012*/ 	.short	0x0018
        /*0014*/ 	.byte	0x00, 0xf0, 0x11, 0x00


	//----- nvinfo : EIATTR_KPARAM_INFO
	.align		4
.L_197:
        /*0018*/ 	.byte	0x04, 0x17
        /*001a*/ 	.short	(.L_199 - .L_198)
.L_198:
        /*001c*/ 	.word	0x00000000
        /*0020*/ 	.short	0x0002
        /*0022*/ 	.short	0x0010
        /*0024*/ 	.byte	0x00, 0xf5, 0x21, 0x00


	//----- nvinfo : EIATTR_KPARAM_INFO
	.align		4
.L_199:
        /*0028*/ 	.byte	0x04, 0x17
        /*002a*/ 	.short	(.L_201 - .L_200)
.L_200:
        /*002c*/ 	.word	0x00000000
        /*0030*/ 	.short	0x0001
        /*0032*/ 	.short	0x0008
        /*0034*/ 	.byte	0x00, 0xf0, 0x11, 0x00


	//----- nvinfo : EIATTR_KPARAM_INFO
	.align		4
.L_201:
        /*0038*/ 	.byte	0x04, 0x17
        /*003a*/ 	.short	(.L_203 - .L_202)
.L_202:
        /*003c*/ 	.word	0x00000000
        /*0040*/ 	.short	0x0000
        /*0042*/ 	.short	0x0000
        /*0044*/ 	.byte	0x00, 0xf5, 0x21, 0x00


	//----- nvinfo : EIATTR_SPARSE_MMA_MASK
	.align		4
.L_203:
        /*0048*/ 	.byte	0x03, 0x50
        /*004a*/ 	.short	0x0000


	//----- nvinfo : EIATTR_MAXREG_COUNT
	.align		4
        /*004c*/ 	.byte	0x03, 0x1b
        /*004e*/ 	.short	0x00ff


	//----- nvinfo : EIATTR_MERCURY_ISA_VERSION
	.align		4
        /*0050*/ 	.byte	0x03, 0x5f
        /*0052*/ 	.short	0x0101


	//----- nvinfo : EIATTR_VRC_CTA_INIT_COUNT
	.align		4
        /*0054*/ 	.byte	0x02, 0x4a
	.zero		1
	.zero		1


	//----- nvinfo : EIATTR_EXIT_INSTR_OFFSETS
	.align		4
        /*0058*/ 	.byte	0x04, 0x1c
        /*005a*/ 	.short	(.L_205 - .L_204)


	//   ....[0]....
.L_204:
        /*005c*/ 	.word	0x00000250


	//----- nvinfo : EIATTR_CRS_STACK_SIZE
	.align		4
.L_205:
        /*0060*/ 	.byte	0x04, 0x1e
        /*0062*/ 	.short	(.L_207 - .L_206)
.L_206:
        /*0064*/ 	.word	0x00000000


	//----- nvinfo : EIATTR_CBANK_PARAM_SIZE
	.align		4
.L_207:
        /*0068*/ 	.byte	0x03, 0x19
        /*006a*/ 	.short	0x001c


	//----- nvinfo : EIATTR_PARAM_CBANK
	.align		4
        /*006c*/ 	.byte	0x04, 0x0a
        /*006e*/ 	.short	(.L_209 - .L_208)
	.align		4
.L_208:
        /*0070*/ 	.word	index@(.nv.constant0.activation)
        /*0074*/ 	.short	0x0380
        /*0076*/ 	.short	0x001c


	//----- nvinfo : EIATTR_SW_WAR
	.align		4
.L_209:
        /*0078*/ 	.byte	0x04, 0x36
        /*007a*/ 	.short	(.L_211 - .L_210)
.L_210:
        /*007c*/ 	.word	0x00000008
.L_211:


//--------------------- .nv.info.colwiseAdd2      --------------------------
	.section	.nv.info.colwiseAdd2,"",@"SHT_CUDA_INFO"
	.sectionflags	@""
	.align	4


	//----- nvinfo : EIATTR_CUDA_API_VERSION
	.align		4
        /*0000*/ 	.byte	0x04, 0x37
        /*0002*/ 	.short	(.L_213 - .L_212)
.L_212:
        /*0004*/ 	.word	0x00000082


	//----- nvinfo : EIATTR_KPARAM_INFO
	.align		4
.L_213:
        /*0008*/ 	.byte	0x04, 0x17
        /*000a*/ 	.short	(.L_215 - .L_214)
.L_214:
        /*000c*/ 	.word	0x00000000
        /*0010*/ 	.short	0x000a
        /*0012*/ 	.short	0x0034
        /*0014*/ 	.byte	0x00, 0xf0, 0x11, 0x00


	//----- nvinfo : EIATTR_KPARAM_INFO
	.align		4
.L_215:
        /*0018*/ 	.byte	0x04, 0x17
        /*001a*/ 	.short	(.L_217 - .L_216)
.L_216:
        /*001c*/ 	.word	0x00000000
        /*0020*/ 	.short	0x0009
        /*0022*/ 	.short	0x0030
        /*0024*/ 	.byte	0x00, 0xf0, 0x11, 0x00


	//----- nvinfo : EIATTR_KPARAM_INFO
	.align		4
.L_217:
        /*0028*/ 	.byte	0x04, 0x17
        /*002a*/ 	.short	(.L_219 - .L_218)
.L_218:
        /*002c*/ 	.word	0x00000000
        /*0030*/ 	.short	0x0008
        /*0032*/ 	.short	0x002c
        /*0034*/ 	.byte	0x00, 0xf0, 0x11, 0x00


	//----- nvinfo : EIATTR_KPARAM_INFO
	.align		4
.L_219:
        /*0038*/ 	.byte	0x04, 0x17
        /*003a*/ 	.short	(.L_221 - .L_220)
.L_220:
        /*003c*/ 	.word	0x00000000
        /*0040*/ 	.short	0x0007
        /*0042*/ 	.short	0x0028
        /*0044*/ 	.byte	0x00, 0xf0, 0x11, 0x00


	//----- nvinfo : EIATTR_KPARAM_INFO
	.align		4
.L_221:
        /*0048*/ 	.byte	0x04, 0x17
        /*004a*/ 	.short	(.L_223 - .L_222)
.L_222:
        /*004c*/ 	.word	0x00000000
        /*0050*/ 	.short	0x0006
        /*0052*/ 	.short	0x0020
        /*0054*/ 	.byte	0x00, 0xf5, 0x21, 0x00


	//----- nvinfo : EIATTR_KPARAM_INFO
	.align		4
.L_223:
        /*0058*/ 	.byte	0x04, 0x17
        /*005a*/ 	.short	(.L_225 - .L_224)
.L_224:
        /*005c*/ 	.word	0x00000000
        /*0060*/ 	.short	0x0005
        /*0062*/ 	.short	0x001c
        /*0064*/ 	.byte	0x00, 0xf0, 0x11, 0x00


	//----- nvinfo : EIATTR_KPARAM_INFO
	.align		4
.L_225:
        /*0068*/ 	.byte	0x04, 0x17
        /*006a*/ 	.short	(.L_227 - .L_226)
.L_226:
        /*006c*/ 	.word	0x00000000
        /*0070*/ 	.short	0x0004
        /*0072*/ 	.short	0x0018
        /*0074*/ 	.byte	0x00, 0xf0, 0x11, 0x00


	//----- nvinfo : EIATTR_KPARAM_INFO
	.align		4
.L_227:
        /*0078*/ 	.byte	0x04, 0x17
        /*007a*/ 	.short	(.L_229 - .L_228)
.L_228:
        /*007c*/ 	.word	0x00000000
        /*0080*/ 	.short	0x0003
        /*0082*/ 	.short	0x0010
        /*0084*/ 	.byte	0x00, 0xf5, 0x21, 0x00


	//----- nvinfo : EIATTR_KPARAM_INFO
	.align		4
.L_229:
        /*0088*/ 	.byte	0x04, 0x17
        /*008a*/ 	.short	(.L_231 - .L_230)
.L_230:
        /*008c*/ 	.word	0x00000000
        /*0090*/ 	.short	0x0002
        /*0092*/ 	.short	0x000c
        /*0094*/ 	.byte	0x00, 0xf0, 0x11, 0x00


	//----- nvinfo : EIATTR_KPARAM_INFO
	.align		4
.L_231:
        /*0098*/ 	.byte	0x04, 0x17
        /*009a*/ 	.short	(.L_233 - .L_232)
.L_232:
        /*009c*/ 	.word	0x00000000
        /*00a0*/ 	.short	0x0001
        /*00a2*/ 	.short	0x0008
        /*00a4*/ 	.byte	0x00, 0xf0, 0x11, 0x00


	//----- nvinfo : EIATTR_KPARAM_INFO
	.align		4
.L_233:
        /*00a8*/ 	.byte	0x04, 0x17
        /*00aa*/ 	.short	(.L_235 - .L_234)
.L_234:
        /*00ac*/ 	.word	0x00000000
        /*00b0*/ 	.short	0x0000
        /*00b2*/ 	.short	0x0000
        /*00b4*/ 	.byte	0x00, 0xf5, 0x21, 0x00


	//----- nvinfo : EIATTR_SPARSE_MMA_MASK
	.align		4
.L_235:
        /*00b8*/ 	.byte	0x03, 0x50
        /*00ba*/ 	.short	0x0000


	//----- nvinfo : EIATTR_MAXREG_COUNT
	.align		4
        /*00bc*/ 	.byte	0x03, 0x1b
        /*00be*/ 	.short	0x00ff


	//----- nvinfo : EIATTR_MERCURY_ISA_VERSION
	.align		4
        /*00c0*/ 	.byte	0x03, 0x5f
        /*00c2*/ 	.short	0x0101


	//----- nvinfo : EIATTR_VRC_CTA_INIT_COUNT
	.align		4
        /*00c4*/ 	.byte	0x02, 0x4a
	.zero		1
	.zero		1


	//----- nvinfo : EIATTR_EXIT_INSTR_OFFSETS
	.align		4
        /*00c8*/ 	.byte	0x04, 0x1c
        /*00ca*/ 	.short	(.L_237 - .L_236)


	//   ....[0]....
.L_236:
        /*00cc*/ 	.word	0x00000070


	//   ....[1]....
        /*00d0*/ 	.word	0x000000e0


	//   ....[2]....
        /*00d4*/ 	.word	0x00000320


	//----- nvinfo : EIATTR_CBANK_PARAM_SIZE
	.align		4
.L_237:
        /*00d8*/ 	.byte	0x03, 0x19
        /*00da*/ 	.short	0x0038


	//----- nvinfo : EIATTR_PARAM_CBANK
	.align		4
        /*00dc*/ 	.byte	0x04, 0x0a
        /*00de*/ 	.short	(.L_239 - .L_238)
	.align		4
.L_238:
        /*00e0*/ 	.word	index@(.nv.constant0.colwiseAdd2)
        /*00e4*/ 	.short	0x0380
        /*00e6*/ 	.short	0x0038


	//----- nvinfo : EIATTR_SW_WAR
	.align		4
.L_239:
        /*00e8*/ 	.byte	0x04, 0x36
        /*00ea*/ 	.short	(.L_241 - .L_240)
.L_240:
        /*00ec*/ 	.word	0x00000008
.L_241:


//--------------------- .nv.info.colwiseAdd       --------------------------
	.section	.nv.info.colwiseAdd,"",@"SHT_CUDA_INFO"
	.sectionflags	@""
	.align	4


	//----- nvinfo : EIATTR_CUDA_API_VERSION
	.align		4
        /*0000*/ 	.byte	0x04, 0x37
        /*0002*/ 	.short	(.L_243 - .L_242)
.L_242:
        /*0004*/ 	.word	0x00000082


	//----- nvinfo : EIATTR_KPARAM_INFO
	.align		4
.L_243:
        /*0008*/ 	.byte	0x04, 0x17
        /*000a*/ 	.short	(.L_245 - .L_244)
.L_244:
        /*000c*/ 	.word	0x00000000
        /*0010*/ 	.short	0x0005
        /*0012*/ 	.short	0x0028
        /*0014*/ 	.byte	0x00, 0xf0, 0x11, 0x00


	//----- nvinfo : EIATTR_KPARAM_INFO
	.align		4
.L_245:
        /*0018*/ 	.byte	0x04, 0x17
        /*001a*/ 	.short	(.L_247 - .L_246)
.L_246:
        /*001c*/ 	.word	0x00000000
        /*0020*/ 	.short	0x0004
        /*0022*/ 	.short	0x0020
        /*0024*/ 	.byte	0x00, 0xf5, 0x21, 0x00


	//----- nvinfo : EIATTR_KPARAM_INFO
	.align		4
.L_247:
        /*0028*/ 	.byte	0x04, 0x17
        /*002a*/ 	.short	(.L_249 - .L_248)
.L_248:
        /*002c*/ 	.word	0x00000000
        /*0030*/ 	.short	0x0003
        /*0032*/ 	.short	0x0018
        /*0034*/ 	.byte	0x00, 0xf0, 0x11, 0x00


	//----- nvinfo : EIATTR_KPARAM_INFO
	.align		4
.L_249:
        /*0038*/ 	.byte	0x04, 0x17
        /*003a*/ 	.short	(.L_251 - .L_250)
.L_250:
        /*003c*/ 	.word	0x00000000
        /*0040*/ 	.short	0x0002
        /*0042*/ 	.short	0x0010
        /*0044*/ 	.byte	0x00, 0xf5, 0x21, 0x00


	//----- nvinfo : EIATTR_KPARAM_INFO
	.align		4
.L_251:
        /*0048*/ 	.byte	0x04, 0x17
        /*004a*/ 	.short	(.L_253 - .L_252)
.L_252:
        /*004c*/ 	.word	0x00000000
        /*0050*/ 	.short	0x0001
        /*0052*/ 	.short	0x0008
        /*0054*/ 	.byte	0x00, 0xf0, 0x11, 0x00


	//----- nvinfo : EIATTR_KPARAM_INFO
	.align		4
.L_253:
        /*0058*/ 	.byte	0x04, 0x17
        /*005a*/ 	.short	(.L_255 - .L_254)
.L_254:
        /*005c*/ 	.word	0x00000000
        /*0060*/ 	.short	0x0000
        /*0062*/ 	.short	0x0000
        /*0064*/ 	.byte	0x00, 0xf5, 0x21, 0x00


	//----- nvinfo : EIATTR_SPARSE_MMA_MASK
	.align		4
.L_255:
        /*0068*/ 	.byte	0x03, 0x50
        /*006a*/ 	.short	0x0000


	//----- nvinfo : EIATTR_MAXREG_COUNT
	.align		4
        /*006c*/ 	.byte	0x03, 0x1b
        /*006e*/ 	.short	0x00ff


	//----- nvinfo : EIATTR_NUM_BARRIERS
	.align		4
        /*0070*/ 	.byte	0x02, 0x4c
        /*0072*/ 	.byte	0x01
	.zero		1


	//----- nvinfo : EIATTR_MERCURY_ISA_VERSION
	.align		4
        /*0074*/ 	.byte	0x03, 0x5f
        /*0076*/ 	.short	0x0101


	//----- nvinfo : EIATTR_VRC_CTA_INIT_COUNT
	.align		4
        /*0078*/ 	.byte	0x02, 0x4a
	.zero		1
	.zero		1


	//----- nvinfo : EIATTR_EXIT_INSTR_OFFSETS
	.align		4
        /*007c*/ 	.byte	0x04, 0x1c
        /*007e*/ 	.short	(.L_257 - .L_256)


	//   ....[0]....
.L_256:
        /*0080*/ 	.word	0x000001b0


	//----- nvinfo : EIATTR_CBANK_PARAM_SIZE
	.align		4
.L_257:
        /*0084*/ 	.byte	0x03, 0x19
        /*0086*/ 	.short	0x002c


	//----- nvinfo : EIATTR_PARAM_CBANK
	.align		4
        /*0088*/ 	.byte	0x04, 0x0a
        /*008a*/ 	.short	(.L_259 - .L_258)
	.align		4
.L_258:
        /*008c*/ 	.word	index@(.nv.constant0.colwiseAdd)
        /*0090*/ 	.short	0x0380
        /*0092*/ 	.short	0x002c


	//----- nvinfo : EIATTR_SW_WAR
	.align		4
.L_259:
        /*0094*/ 	.byte	0x04, 0x36
        /*0096*/ 	.short	(.L_261 - .L_260)
.L_260:
        /*0098*/ 	.word	0x00000008
.L_261:


//--------------------- .nv.info.reduction        --------------------------
	.section	.nv.info.reduction,"",@"SHT_CUDA_INFO"
	.sectionflags	@""
	.align	4


	//----- nvinfo : EIATTR_CUDA_API_VERSION
	.align		4
        /*0000*/ 	.byte	0x04, 0x37
        /*0002*/ 	.short	(.L_263 - .L_262)
.L_262:
        /*0004*/ 	.word	0x00000082


	//----- nvinfo : EIATTR_KPARAM_INFO
	.align		4
.L_263:
        /*0008*/ 	.byte	0x04, 0x17
        /*000a*/ 	.short	(.L_265 - .L_264)
.L_264:
        /*000c*/ 	.word	0x00000000
        /*0010*/ 	.short	0x0003
        /*0012*/ 	.short	0x0018
        /*0014*/ 	.byte	0x00, 0xf0, 0x11, 0x00


	//----- nvinfo : EIATTR_KPARAM_INFO
	.align		4
.L_265:
        /*0018*/ 	.byte	0x04, 0x17
        /*001a*/ 	.short	(.L_267 - .L_266)
.L_266:
        /*001c*/ 	.word	0x00000000
        /*0020*/ 	.short	0x0002
        /*0022*/ 	.short	0x0010
        /*0024*/ 	.byte	0x00, 0xf5, 0x21, 0x00


	//----- nvinfo : EIATTR_KPARAM_INFO
	.align		4
.L_267:
        /*0028*/ 	.byte	0x04, 0x17
        /*002a*/ 	.short	(.L_269 - .L_268)
.L_268:
        /*002c*/ 	.word	0x00000000
        /*0030*/ 	.short	0x0001
        /*0032*/ 	.short	0x0008
        /*0034*/ 	.byte	0x00, 0xf0, 0x11, 0x00


	//----- nvinfo : EIATTR_KPARAM_INFO
	.align		4
.L_269:
        /*0038*/ 	.byte	0x04, 0x17
        /*003a*/ 	.short	(.L_271 - .L_270)
.L_270:
        /*003c*/ 	.word	0x00000000
        /*0040*/ 	.short	0x0000
        /*0042*/ 	.short	0x0000
        /*0044*/ 	.byte	0x00, 0xf5, 0x21, 0x00


	//----- nvinfo : EIATTR_SPARSE_MMA_MASK
	.align		4
.L_271:
        /*0048*/ 	.byte	0x03, 0x50
        /*004a*/ 	.short	0x0000


	//----- nvinfo : EIATTR_MAXREG_COUNT
	.align		4
        /*004c*/ 	.byte	0x03, 0x1b
        /*004e*/ 	.short	0x00ff


	//----- nvinfo : EIATTR_NUM_BARRIERS
	.align		4
        /*0050*/ 	.byte	0x02, 0x4c
        /*0052*/ 	.byte	0x01
	.zero		1


	//----- nvinfo : EIATTR_MERCURY_ISA_VERSION
	.align		4
        /*0054*/ 	.byte	0x03, 0x5f
        /*0056*/ 	.short	0x0101


	//----- nvinfo : EIATTR_VRC_CTA_INIT_COUNT
	.align		4
        /*0058*/ 	.byte	0x02, 0x4a
	.zero		1
	.zero		1


	//----- nvinfo : EIATTR_EXIT_INSTR_OFFSETS
	.align		4
        /*005c*/ 	.byte	0x04, 0x1c
        /*005e*/ 	.short	(.L_273 - .L_272)


	//   ....[0]....
.L_272:
        /*0060*/ 	.word	0x00000260


	//   ....[1]....
        /*0064*/ 	.word	0x00000300


	//----- nvinfo : EIATTR_CRS_STACK_SIZE
	.align		4
.L_273:
        /*0068*/ 	.byte	0x04, 0x1e
        /*006a*/ 	.short	(.L_275 - .L_274)
.L_274:
        /*006c*/ 	.word	0x00000000


	//----- nvinfo : EIATTR_CBANK_PARAM_SIZE
	.align		4
.L_275:
        /*0070*/ 	.byte	0x03, 0x19
        /*0072*/ 	.short	0x001c


	//----- nvinfo : EIATTR_PARAM_CBANK
	.align		4
        /*0074*/ 	.byte	0x04, 0x0a
        /*0076*/ 	.short	(.L_277 - .L_276)
	.align		4
.L_276:
        /*0078*/ 	.word	index@(.nv.constant0.reduction)
        /*007c*/ 	.short	0x0380
        /*007e*/ 	.short	0x001c


	//----- nvinfo : EIATTR_SW_WAR
	.align		4
.L_277:
        /*0080*/ 	.byte	0x04, 0x36
        /*0082*/ 	.short	(.L_279 - .L_278)
.L_278:
        /*0084*/ 	.word	0x00000008
.L_279:


//--------------------- .nv.callgraph             --------------------------
	.section	.nv.callgraph,"",@"SHT_CUDA_CALLGRAPH"
	.align	4
	.sectionentsize	8
	.align		4
        /*0000*/ 	.word	0x00000000
	.align		4
        /*0004*/ 	.word	0xffffffff
	.align		4
        /*0008*/ 	.word	0x00000000
	.align		4
        /*000c*/ 	.word	0xfffffffe
	.align		4
        /*0010*/ 	.word	0x00000000
	.align		4
        /*0014*/ 	.word	0xfffffffd
	.align		4
        /*0018*/ 	.word	0x00000000
	.align		4
        /*001c*/ 	.word	0xfffffffc


//--------------------- .text.updateWeight        --------------------------
	.section	.text.updateWeight,"ax",@progbits
	.align	128
        .global         updateWeight
        .type           updateWeight,@function
        .size           updateWeight,(.L_x_47 - updateWeight)
        .other          updateWeight,@"STO_CUDA_ENTRY STV_DEFAULT"
updateWeight:
.text.updateWeight:
[----:B------:R-:W-:Y:S01]  /*0000*/  LDC R1, c[0x0][0x37c] ;  /* 0x0000df00ff017b82 */ /* 0x000fe20000000800 */
[----:B------:R-:W0:Y:S07]  /*0010*/  S2R R5, SR_TID.X ;  /* 0x0000000000057919 */ /* 0x000e2e0000002100 */
[----:B------:R-:W0:Y:S01]  /*0020*/  S2UR UR6, SR_CTAID.X ;  /* 0x00000000000679c3 */ /* 0x000e220000002500 */
[----:B------:R-:W1:Y:S01]  /*0030*/  LDCU.64 UR4, c[0x0][0x358] ;  /* 0x00006b00ff0477ac */ /* 0x000e620008000a00 */
[----:B------:R-:W2:Y:S06]  /*0040*/  LDCU UR7, c[0x0][0x3a0] ;  /* 0x00007400ff0777ac */ /* 0x000eac0008000800 */
[----:B------:R-:W0:Y:S08]  /*0050*/  LDC R0, c[0x0][0x388] ;  /* 0x0000e200ff007b82 */ /* 0x000e300000000800 */
[----:B------:R-:W3:Y:S01]  /*0060*/  LDC.64 R2, c[0x0][0x380] ;  /* 0x0000e000ff027b82 */ /* 0x000ee20000000a00 */
[----:B0-----:R-:W-:-:S04]  /*0070*/  IMAD R7, R0, UR6, R5 ;  /* 0x0000000600077c24 */ /* 0x001fc8000f8e0205 */
[----:B---3--:R-:W-:-:S05]  /*0080*/  IMAD.WIDE R2, R7, 0x4, R2 ;  /* 0x0000000407027825 */ /* 0x008fca00078e0202 */
[----:B-1----:R2:W3:Y:S01]  /*0090*/  LDG.E R0, desc[UR4][R2.64] ;  /* 0x0000000402007981 */ /* 0x0024e2000c1e1900 */
[----:B------:R-:W-:Y:S01]  /*00a0*/  BSSY.RECONVERGENT B0, `(.L_x_0) ;  /* 0x000000f000007945 */ /* 0x000fe20003800200 */
[----:B--2---:R-:W-:Y:S01]  /*00b0*/  I2FP.F32.S32 R3, UR7 ;  /* 0x0000000700037c45 */ /* 0x004fe20008201400 */
[----:B------:R-:W3:Y:S03]  /*00c0*/  LDCU UR7, c[0x0][0x39c] ;  /* 0x00007380ff0777ac */ /* 0x000ee60008000800 */
[----:B------:R-:W0:Y:S02]  /*00d0*/  MUFU.RCP R4, R3 ;  /* 0x0000000300047308 */ /* 0x000e240000001000 */
[----:B0-----:R-:W-:-:S04]  /*00e0*/  FFMA R7, -R3, R4, 1 ;  /* 0x3f80000003077423 */ /* 0x001fc80000000104 */
[----:B------:R-:W-:Y:S01]  /*00f0*/  FFMA R7, R4, R7, R4 ;  /* 0x0000000704077223 */ /* 0x000fe20000000004 */
[----:B---3--:R-:W-:-:S04]  /*0100*/  FMUL R0, R0, UR7 ;  /* 0x0000000700007c20 */ /* 0x008fc80008400000 */
[----:B------:R-:W0:Y:S01]  /*0110*/  FCHK P0, R0, R3 ;  /* 0x0000000300007302 */ /* 0x000e220000000000 */
[----:B------:R-:W-:-:S04]  /*0120*/  FFMA R4, R0, R7, RZ ;  /* 0x0000000700047223 */ /* 0x000fc800000000ff */
[----:B------:R-:W-:-:S04]  /*0130*/  FFMA R6, -R3, R4, R0 ;  /* 0x0000000403067223 */ /* 0x000fc80000000100 */
[----:B------:R-:W-:Y:S01]  /*0140*/  FFMA R2, R7, R6, R4 ;  /* 0x0000000607027223 */ /* 0x000fe20000000004 */
[----:B0-----:R-:W-:Y:S06]  /*0150*/  @!P0 BRA `(.L_x_1) ;  /* 0x00000000000c8947 */ /* 0x001fec0003800000 */
[----:B------:R-:W-:-:S07]  /*0160*/  MOV R4, 0x180 ;  /* 0x0000018000047802 */ /* 0x000fce0000000f00 */
[----:B------:R-:W-:Y:S05]  /*0170*/  CALL.REL.NOINC `($__internal_0_$__cuda_sm3x_div_rn_noftz_f32_slowpath) ;  /* 0x00000000006c7944 */ /* 0x000fea0003c00000 */
[----:B------:R-:W-:-:S07]  /*0180*/  IMAD.MOV.U32 R2, RZ, RZ, R0 ;  /* 0x000000ffff027224 */ /* 0x000fce00078e0000 */
.L_x_1:
[----:B------:R-:W-:Y:S05]  /*0190*/  BSYNC.RECONVERGENT B0 ;  /* 0x0000000000007941 */ /* 0x000fea0003800200 */
.L_x_0:
[----:B------:R-:W0:Y:S02]  /*01a0*/  LDCU UR7, c[0x0][0x3a8] ;  /* 0x00007500ff0777ac */ /* 0x000e240008000800 */
[----:B0-----:R-:W-:Y:S01]  /*01b0*/  I2FP.F32.S32 R3, UR7 ;  /* 0x0000000700037c45 */ /* 0x001fe20008201400 */
[----:B------:R-:W0:Y:S03]  /*01c0*/  LDCU UR7, c[0x0][0x3a4] ;  /* 0x00007480ff0777ac */ /* 0x000e260008000800 */
[----:B------:R-:W1:Y:S01]  /*01d0*/  MUFU.RCP R0, R3 ;  /* 0x0000000300007308 */ /* 0x000e620000001000 */
[----:B0-----:R-:W-:Y:S02]  /*01e0*/  IMAD.U32 R6, RZ, RZ, UR7 ;  /* 0x00000007ff067e24 */ /* 0x001fe4000f8e00ff */
[----:B-1----:R-:W-:-:S05]  /*01f0*/  FFMA R7, -R3, R0, 1 ;  /* 0x3f80000003077423 */ /* 0x002fca0000000100 */
[----:B------:R-:W0:Y:S01]  /*0200*/  FCHK P0, R6, R3 ;  /* 0x0000000306007302 */ /* 0x000e220000000000 */
[----:B------:R-:W-:-:S04]  /*0210*/  FFMA R0, R0, R7, R0 ;  /* 0x0000000700007223 */ /* 0x000fc80000000000 */
[----:B------:R-:W-:-:S04]  /*0220*/  FFMA R4, R0, UR7, RZ ;  /* 0x0000000700047c23 */ /* 0x000fc800080000ff */
[----:B------:R-:W-:-:S04]  /*0230*/  FFMA R7, -R3, R4, UR7 ;  /* 0x0000000703077e23 */ /* 0x000fc80008000104 */
[----:B------:R-:W-:Y:S01]  /*0240*/  FFMA R0, R0, R7, R4 ;  /* 0x0000000700007223 */ /* 0x000fe20000000004 */
[----:B0-----:R-:W-:Y:S06]  /*0250*/  @!P0 BRA `(.L_x_2) ;  /* 0x0000000000108947 */ /* 0x001fec0003800000 */
[----:B------:R-:W0:Y:S01]  /*0260*/  LDCU UR7, c[0x0][0x3a4] ;  /* 0x00007480ff0777ac */ /* 0x000e220008000800 */
[----:B------:R-:W-:Y:S01]  /*0270*/  MOV R4, 0x2a0 ;  /* 0x000002a000047802 */ /* 0x000fe20000000f00 */
[----:B0-----:R-:W-:-:S07]  /*0280*/  IMAD.U32 R0, RZ, RZ, UR7 ;  /* 0x00000007ff007e24 */ /* 0x001fce000f8e00ff */
[----:B------:R-:W-:Y:S05]  /*0290*/  CALL.REL.NOINC `($__internal_0_$__cuda_sm3x_div_rn_noftz_f32_slowpath) ;  /* 0x0000000000247944 */ /* 0x000fea0003c00000 */
.L_x_2:
[----:B------:R-:W0:Y:S08]  /*02a0*/  LDC.64 R8, c[0x0][0x398] ;  /* 0x0000e600ff087b82 */ /* 0x000e300000000a00 */
[----:B------:R-:W1:Y:S01]  /*02b0*/  LDC.64 R6, c[0x0][0x390] ;  /* 0x0000e400ff067b82 */ /* 0x000e620000000a00 */
[----:B0-----:R-:W-:-:S04]  /*02c0*/  IMAD R5, R8, UR6, R5 ;  /* 0x0000000608057c24 */ /* 0x001fc8000f8e0205 */
[----:B-1----:R-:W-:-:S05]  /*02d0*/  IMAD.WIDE R4, R5, 0x4, R6 ;  /* 0x0000000405047825 */ /* 0x002fca00078e0206 */
[----:B------:R-:W2:Y:S01]  /*02e0*/  LDG.E R6, desc[UR4][R4.64] ;  /* 0x0000000404067981 */ /* 0x000ea2000c1e1900 */
[----:B------:R-:W-:-:S04]  /*02f0*/  FFMA R3, -R0, R9, 1 ;  /* 0x3f80000000037423 */ /* 0x000fc80000000109 */
[----:B--2---:R-:W-:-:S05]  /*0300*/  FFMA R3, R3, R6, -R2 ;  /* 0x0000000603037223 */ /* 0x004fca0000000802 */
[----:B------:R-:W-:Y:S01]  /*0310*/  STG.E desc[UR4][R4.64], R3 ;  /* 0x0000000304007986 */ /* 0x000fe2000c101904 */
[----:B------:R-:W-:Y:S05]  /*0320*/  EXIT ;  /* 0x000000000000794d */ /* 0x000fea0003800000 */
        .weak           $__internal_0_$__cuda_sm3x_div_rn_noftz_f32_slowpath
        .type           $__internal_0_$__cuda_sm3x_div_rn_noftz_f32_slowpath,@function
        .size           $__internal_0_$__cuda_sm3x_div_rn_noftz_f32_slowpath,(.L_x_47 - $__internal_0_$__cuda_sm3x_div_rn_noftz_f32_slowpath)
$__internal_0_$__cuda_sm3x_div_rn_noftz_f32_slowpath:
[----:B------:R-:W-:Y:S01]  /*0330*/  SHF.R.U32.HI R7, RZ, 0x17, R3 ;  /* 0x00000017ff077819 */ /* 0x000fe20000011603 */
[----:B------:R-:W-:Y:S01]  /*0340*/  BSSY.RECONVERGENT B1, `(.L_x_3) ;  /* 0x0000062000017945 */ /* 0x000fe20003800200 */
[----:B------:R-:W-:Y:S02]  /*0350*/  SHF.R.U32.HI R6, RZ, 0x17, R0 ;  /* 0x00000017ff067819 */ /* 0x000fe40000011600 */
[----:B------:R-:W-:Y:S02]  /*0360*/  LOP3.LUT R12, R7, 0xff, RZ, 0xc0, !PT ;  /* 0x000000ff070c7812 */ /* 0x000fe400078ec0ff */
[----:B------:R-:W-:-:S03]  /*0370*/  LOP3.LUT R10, R6, 0xff, RZ, 0xc0, !PT ;  /* 0x000000ff060a7812 */ /* 0x000fc600078ec0ff */
[----:B------:R-:W-:Y:S02]  /*0380*/  VIADD R8, R12, 0xffffffff ;  /* 0xffffffff0c087836 */ /* 0x000fe40000000000 */
[----:B------:R-:W-:-:S03]  /*0390*/  VIADD R7, R10, 0xffffffff ;  /* 0xffffffff0a077836 */ /* 0x000fc60000000000 */
[----:B------:R-:W-:-:S04]  /*03a0*/  ISETP.GT.U32.AND P0, PT, R8, 0xfd, PT ;  /* 0x000000fd0800780c */ /* 0x000fc80003f04070 */
[----:B------:R-:W-:-:S13]  /*03b0*/  ISETP.GT.U32.OR P0, PT, R7, 0xfd, P0 ;  /* 0x000000fd0700780c */ /* 0x000fda0000704470 */
[----:B------:R-:W-:Y:S01]  /*03c0*/  @!P0 IMAD.MOV.U32 R6, RZ, RZ, RZ ;  /* 0x000000ffff068224 */ /* 0x000fe200078e00ff */
[----:B------:R-:W-:Y:S06]  /*03d0*/  @!P0 BRA `(.L_x_4) ;  /* 0x00000000005c8947 */ /* 0x000fec0003800000 */
[----:B------:R-:W-:Y:S02]  /*03e0*/  FSETP.GTU.FTZ.AND P0, PT, |R0|, +INF , PT ;  /* 0x7f8000000000780b */ /* 0x000fe40003f1c200 */
[----:B------:R-:W-:-:S04]  /*03f0*/  FSETP.GTU.FTZ.AND P1, PT, |R3|, +INF , PT ;  /* 0x7f8000000300780b */ /* 0x000fc80003f3c200 */
[----:B------:R-:W-:-:S13]  /*0400*/  PLOP3.LUT P0, PT, P0, P1, PT, 0xf8, 0x8f ;  /* 0x00000000008f781c */ /* 0x000fda0000703f70 */
[----:B------:R-:W-:Y:S05]  /*0410*/  @P0 BRA `(.L_x_5) ;  /* 0x00000004004c0947 */ /* 0x000fea0003800000 */
[----:B------:R-:W-:-:S13]  /*0420*/  LOP3.LUT P0, RZ, R3, 0x7fffffff, R0, 0xc8, !PT ;  /* 0x7fffffff03ff7812 */ /* 0x000fda000780c800 */
[----:B------:R-:W-:Y:S05]  /*0430*/  @!P0 BRA `(.L_x_6) ;  /* 0x00000004003c8947 */ /* 0x000fea0003800000 */
[C---:B------:R-:W-:Y:S02]  /*0440*/  FSETP.NEU.FTZ.AND P2, PT, |R0|.reuse, +INF , PT ;  /* 0x7f8000000000780b */ /* 0x040fe40003f5d200 */
[----:B------:R-:W-:Y:S02]  /*0450*/  FSETP.NEU.FTZ.AND P1, PT, |R3|, +INF , PT ;  /* 0x7f8000000300780b */ /* 0x000fe40003f3d200 */
[----:B------:R-:W-:-:S11]  /*0460*/  FSETP.NEU.FTZ.AND P0, PT, |R0|, +INF , PT ;  /* 0x7f8000000000780b */ /* 0x000fd60003f1d200 */
[----:B------:R-:W-:Y:S05]  /*0470*/  @!P1 BRA !P2, `(.L_x_6) ;  /* 0x00000004002c9947 */ /* 0x000fea0005000000 */
[----:B------:R-:W-:-:S04]  /*0480*/  LOP3.LUT P2, RZ, R0, 0x7fffffff, RZ, 0xc0, !PT ;  /* 0x7fffffff00ff7812 */ /* 0x000fc8000784c0ff */
[----:B------:R-:W-:-:S13]  /*0490*/  PLOP3.LUT P1, PT, P1, P2, PT, 0x2f, 0xf2 ;  /* 0x0000000000f2781c */ /* 0x000fda0000f24577 */
[----:B------:R-:W-:Y:S05]  /*04a0*/  @P1 BRA `(.L_x_7) ;  /* 0x0000000400181947 */ /* 0x000fea0003800000 */
[----:B------:R-:W-:-:S04]  /*04b0*/  LOP3.LUT P1, RZ, R3, 0x7fffffff, RZ, 0xc0, !PT ;  /* 0x7fffffff03ff7812 */ /* 0x000fc8000782c0ff */
[----:B------:R-:W-:-:S13]  /*04c0*/  PLOP3.LUT P0, PT, P0, P1, PT, 0x2f, 0xf2 ;  /* 0x0000000000f2781c */ /* 0x000fda0000702577 */
[----:B------:R-:W-:Y:S05]  /*04d0*/  @P0 BRA `(.L_x_8) ;  /* 0x0000000400000947 */ /* 0x000fea0003800000 */
[----:B------:R-:W-:Y:S02]  /*04e0*/  ISETP.GE.AND P0, PT, R7, RZ, PT ;  /* 0x000000ff0700720c */ /* 0x000fe40003f06270 */
[----:B------:R-:W-:-:S11]  /*04f0*/  ISETP.GE.AND P1, PT, R8, RZ, PT ;  /* 0x000000ff0800720c */ /* 0x000fd60003f26270 */
[----:B------:R-:W-:Y:S02]  /*0500*/  @P0 IMAD.MOV.U32 R6, RZ, RZ, RZ ;  /* 0x000000ffff060224 */ /* 0x000fe400078e00ff */
[----:B------:R-:W-:Y:S01]  /*0510*/  @!P0 FFMA R0, R0, 1.84467440737095516160e+19, RZ ;  /* 0x5f80000000008823 */ /* 0x000fe200000000ff */
[----:B------:R-:W-:Y:S02]  /*0520*/  @!P0 IMAD.MOV.U32 R6, RZ, RZ, -0x40 ;  /* 0xffffffc0ff068424 */ /* 0x000fe400078e00ff */
[----:B------:R-:W-:Y:S02]  /*0530*/  @!P1 FFMA R3, R3, 1.84467440737095516160e+19, RZ ;  /* 0x5f80000003039823 */ /* 0x000fe400000000ff */
[----:B------:R-:W-:-:S07]  /*0540*/  @!P1 VIADD R6, R6, 0x40 ;  /* 0x0000004006069836 */ /* 0x000fce0000000000 */
.L_x_4:
[----:B------:R-:W-:Y:S01]  /*0550*/  LEA R8, R12, 0xc0800000, 0x17 ;  /* 0xc08000000c087811 */ /* 0x000fe200078eb8ff */
[----:B------:R-:W-:Y:S04]  /*0560*/  BSSY.RECONVERGENT B2, `(.L_x_9) ;  /* 0x0000036000027945 */ /* 0x000fe80003800200 */
[----:B------:R-:W-:Y:S02]  /*0570*/  IMAD.IADD R8, R3, 0x1, -R8 ;  /* 0x0000000103087824 */ /* 0x000fe400078e0a08 */
[----:B------:R-:W-:Y:S02]  /*0580*/  VIADD R3, R10, 0xffffff81 ;  /* 0xffffff810a037836 */ /* 0x000fe40000000000 */
[----:B------:R-:W0:Y:S01]  /*0590*/  MUFU.RCP R7, R8 ;  /* 0x0000000800077308 */ /* 0x000e220000001000 */
[----:B------:R-:W-:Y:S01]  /*05a0*/  FADD.FTZ R9, -R8, -RZ ;  /* 0x800000ff08097221 */ /* 0x000fe20000010100 */
[----:B------:R-:W-:-:S03]  /*05b0*/  IMAD R0, R3, -0x800000, R0 ;  /* 0xff80000003007824 */ /* 0x000fc600078e0200 */
[----:B0-----:R-:W-:-:S04]  /*05c0*/  FFMA R10, R7, R9, 1 ;  /* 0x3f800000070a7423 */ /* 0x001fc80000000009 */
[----:B------:R-:W-:-:S04]  /*05d0*/  FFMA R14, R7, R10, R7 ;  /* 0x0000000a070e7223 */ /* 0x000fc80000000007 */
[----:B------:R-:W-:-:S04]  /*05e0*/  FFMA R7, R0, R14, RZ ;  /* 0x0000000e00077223 */ /* 0x000fc800000000ff */
[----:B------:R-:W-:-:S04]  /*05f0*/  FFMA R10, R9, R7, R0 ;  /* 0x00000007090a7223 */ /* 0x000fc80000000000 */
[----:B------:R-:W-:Y:S01]  /*0600*/  FFMA R11, R14, R10, R7 ;  /* 0x0000000a0e0b7223 */ /* 0x000fe20000000007 */
[----:B------:R-:W-:-:S03]  /*0610*/  IADD3 R7, PT, PT, R3, 0x7f, -R12 ;  /* 0x0000007f03077810 */ /* 0x000fc60007ffe80c */
[----:B------:R-:W-:Y:S02]  /*0620*/  FFMA R10, R9, R11, R0 ;  /* 0x0000000b090a7223 */ /* 0x000fe40000000000 */
[----:B------:R-:W-:Y:S02]  /*0630*/  IMAD.IADD R7, R7, 0x1, R6 ;  /* 0x0000000107077824 */ /* 0x000fe400078e0206 */
[----:B------:R-:W-:-:S05]  /*0640*/  FFMA R0, R14, R10, R11 ;  /* 0x0000000a0e007223 */ /* 0x000fca000000000b */
[----:B------:R-:W-:-:S04]  /*0650*/  SHF.R.U32.HI R3, RZ, 0x17, R0 ;  /* 0x00000017ff037819 */ /* 0x000fc80000011600 */
[----:B------:R-:W-:-:S05]  /*0660*/  LOP3.LUT R3, R3, 0xff, RZ, 0xc0, !PT ;  /* 0x000000ff03037812 */ /* 0x000fca00078ec0ff */
[----:B------:R-:W-:-:S04]  /*0670*/  IMAD.IADD R9, R3, 0x1, R7 ;  /* 0x0000000103097824 */ /* 0x000fc800078e0207 */
[----:B------:R-:W-:-:S05]  /*0680*/  VIADD R3, R9, 0xffffffff ;  /* 0xffffffff09037836 */ /* 0x000fca0000000000 */
[----:B------:R-:W-:-:S13]  /*0690*/  ISETP.GE.U32.AND P0, PT, R3, 0xfe, PT ;  /* 0x000000fe0300780c */ /* 0x000fda0003f06070 */
[----:B------:R-:W-:Y:S05]  /*06a0*/  @!P0 BRA `(.L_x_10) ;  /* 0x0000000000808947 */ /* 0x000fea0003800000 */
[----:B------:R-:W-:-:S13]  /*06b0*/  ISETP.GT.AND P0, PT, R9, 0xfe, PT ;  /* 0x000000fe0900780c */ /* 0x000fda0003f04270 */
[----:B------:R-:W-:Y:S05]  /*06c0*/  @P0 BRA `(.L_x_11) ;  /* 0x00000000006c0947 */ /* 0x000fea0003800000 */
[----:B------:R-:W-:-:S13]  /*06d0*/  ISETP.GE.AND P0, PT, R9, 0x1, PT ;  /* 0x000000010900780c */ /* 0x000fda0003f06270 */
[----:B------:R-:W-:Y:S05]  /*06e0*/  @P0 BRA `(.L_x_12) ;  /* 0x0000000000740947 */ /* 0x000fea0003800000 */
[----:B------:R-:W-:Y:S02]  /*06f0*/  ISETP.GE.AND P0, PT, R9, -0x18, PT ;  /* 0xffffffe80900780c */ /* 0x000fe40003f06270 */
[----:B------:R-:W-:-:S11]  /*0700*/  LOP3.LUT R0, R0, 0x80000000, RZ, 0xc0, !PT ;  /* 0x8000000000007812 */ /* 0x000fd600078ec0ff */
[----:B------:R-:W-:Y:S05]  /*0710*/  @!P0 BRA `(.L_x_12) ;  /* 0x0000000000688947 */ /* 0x000fea0003800000 */
[CCC-:B------:R-:W-:Y:S01]  /*0720*/  FFMA.RZ R3, R14.reuse, R10.reuse, R11.reuse ;  /* 0x0000000a0e037223 */ /* 0x1c0fe2000000c00b */
[C---:B------:R-:W-:Y:S02]  /*0730*/  VIADD R8, R9.reuse, 0x20 ;  /* 0x0000002009087836 */ /* 0x040fe40000000000 */
[CCC-:B------:R-:W-:Y:S01]  /*0740*/  FFMA.RM R6, R14.reuse, R10.reuse, R11.reuse ;  /* 0x0000000a0e067223 */ /* 0x1c0fe2000000400b */
[----:B------:R-:W-:Y:S02]  /*0750*/  ISETP.NE.AND P2, PT, R9, RZ, PT ;  /* 0x000000ff0900720c */ /* 0x000fe40003f45270 */
[----:B------:R-:W-:Y:S01]  /*0760*/  LOP3.LUT R7, R3, 0x7fffff, RZ, 0xc0, !PT ;  /* 0x007fffff03077812 */ /* 0x000fe200078ec0ff */
[----:B------:R-:W-:Y:S01]  /*0770*/  FFMA.RP R3, R14, R10, R11 ;  /* 0x0000000a0e037223 */ /* 0x000fe2000000800b */
[----:B------:R-:W-:Y:S01]  /*0780*/  ISETP.NE.AND P1, PT, R9, RZ, PT ;  /* 0x000000ff0900720c */ /* 0x000fe20003f25270 */
[----:B------:R-:W-:Y:S01]  /*0790*/  IMAD.MOV R9, RZ, RZ, -R9 ;  /* 0x000000ffff097224 */ /* 0x000fe200078e0a09 */
[----:B------:R-:W-:-:S02]  /*07a0*/  LOP3.LUT R7, R7, 0x800000, RZ, 0xfc, !PT ;  /* 0x0080000007077812 */ /* 0x000fc400078efcff */
[----:B------:R-:W-:Y:S02]  /*07b0*/  FSETP.NEU.FTZ.AND P0, PT, R3, R6, PT ;  /* 0x000000060300720b */ /* 0x000fe40003f1d000 */
[----:B------:R-:W-:Y:S02]  /*07c0*/  SHF.L.U32 R8, R7, R8, RZ ;  /* 0x0000000807087219 */ /* 0x000fe400000006ff */
[----:B------:R-:W-:Y:S02]  /*07d0*/  SEL R6, R9, RZ, P2 ;  /* 0x000000ff09067207 */ /* 0x000fe40001000000 */
[----:B------:R-:W-:Y:S02]  /*07e0*/  ISETP.NE.AND P1, PT, R8, RZ, P1 ;  /* 0x000000ff0800720c */ /* 0x000fe40000f25270 */
[----:B------:R-:W-:Y:S02]  /*07f0*/  SHF.R.U32.HI R6, RZ, R6, R7 ;  /* 0x00000006ff067219 */ /* 0x000fe40000011607 */
[----:B------:R-:W-:-:S02]  /*0800*/  PLOP3.LUT P0, PT, P0, P1, PT, 0xf8, 0x8f ;  /* 0x00000000008f781c */ /* 0x000fc40000703f70 */
[----:B------:R-:W-:Y:S02]  /*0810*/  SHF.R.U32.HI R8, RZ, 0x1, R6 ;  /* 0x00000001ff087819 */ /* 0x000fe40000011606 */
[----:B------:R-:W-:-:S04]  /*0820*/  SEL R3, RZ, 0x1, !P0 ;  /* 0x00000001ff037807 */ /* 0x000fc80004000000 */
[----:B------:R-:W-:-:S04]  /*0830*/  LOP3.LUT R3, R3, 0x1, R8, 0xf8, !PT ;  /* 0x0000000103037812 */ /* 0x000fc800078ef808 */
[----:B------:R-:W-:-:S05]  /*0840*/  LOP3.LUT R3, R3, R6, RZ, 0xc0, !PT ;  /* 0x0000000603037212 */ /* 0x000fca00078ec0ff */
[----:B------:R-:W-:-:S05]  /*0850*/  IMAD.IADD R3, R8, 0x1, R3 ;  /* 0x0000000108037824 */ /* 0x000fca00078e0203 */
[----:B------:R-:W-:Y:S01]  /*0860*/  LOP3.LUT R0, R3, R0, RZ, 0xfc, !PT ;  /* 0x0000000003007212 */ /* 0x000fe200078efcff */
[----:B------:R-:W-:Y:S06]  /*0870*/  BRA `(.L_x_12) ;  /* 0x0000000000107947 */ /* 0x000fec0003800000 */
.L_x_11:
[----:B------:R-:W-:-:S04]  /*0880*/  LOP3.LUT R0, R0, 0x80000000, RZ, 0xc0, !PT ;  /* 0x8000000000007812 */ /* 0x000fc800078ec0ff */
[----:B------:R-:W-:Y:S01]  /*0890*/  LOP3.LUT R0, R0, 0x7f800000, RZ, 0xfc, !PT ;  /* 0x7f80000000007812 */ /* 0x000fe200078efcff */
[----:B------:R-:W-:Y:S06]  /*08a0*/  BRA `(.L_x_12) ;  /* 0x0000000000047947 */ /* 0x000fec0003800000 */
.L_x_10:
[----:B------:R-:W-:-:S07]  /*08b0*/  IMAD R0, R7, 0x800000, R0 ;  /* 0x0080000007007824 */ /* 0x000fce00078e0200 */
.L_x_12:
[----:B------:R-:W-:Y:S05]  /*08c0*/  BSYNC.RECONVERGENT B2 ;  /* 0x0000000000027941 */ /* 0x000fea0003800200 */
.L_x_9:
[----:B------:R-:W-:Y:S05]  /*08d0*/  BRA `(.L_x_13) ;  /* 0x0000000000207947 */ /* 0x000fea0003800000 */
.L_x_8:
[----:B------:R-:W-:-:S04]  /*08e0*/  LOP3.LUT R0, R3, 0x80000000, R0, 0x48, !PT ;  /* 0x8000000003007812 */ /* 0x000fc800078e4800 */
[----:B------:R-:W-:Y:S01]  /*08f0*/  LOP3.LUT R0, R0, 0x7f800000, RZ, 0xfc, !PT ;  /* 0x7f80000000007812 */ /* 0x000fe200078efcff */
[----:B------:R-:W-:Y:S06]  /*0900*/  BRA `(.L_x_13) ;  /* 0x0000000000147947 */ /* 0x000fec0003800000 */
.L_x_7:
[----:B------:R-:W-:Y:S01]  /*0910*/  LOP3.LUT R0, R3, 0x80000000, R0, 0x48, !PT ;  /* 0x8000000003007812 */ /* 0x000fe200078e4800 */
[----:B------:R-:W-:Y:S06]  /*0920*/  BRA `(.L_x_13) ;  /* 0x00000000000c7947 */ /* 0x000fec0003800000 */
.L_x_6:
[----:B------:R-:W0:Y:S01]  /*0930*/  MUFU.RSQ R0, -QNAN ;  /* 0xffc0000000007908 */ /* 0x000e220000001400 */
[----:B------:R-:W-:Y:S05]  /*0940*/  BRA `(.L_x_13) ;  /* 0x0000000000047947 */ /* 0x000fea0003800000 */
.L_x_5:
[----:B------:R-:W-:-:S07]  /*0950*/  FADD.FTZ R0, R0, R3 ;  /* 0x0000000300007221 */ /* 0x000fce0000010000 */
.L_x_13:
[----:B------:R-:W-:Y:S05]  /*0960*/  BSYNC.RECONVERGENT B1 ;  /* 0x0000000000017941 */ /* 0x000fea0003800200 */
.L_x_3:
[----:B------:R-:W-:Y:S02]  /*0970*/  IMAD.MOV.U32 R6, RZ, RZ, R4 ;  /* 0x000000ffff067224 */ /* 0x000fe400078e0004 */
[----:B------:R-:W-:-:S04]  /*0980*/  IMAD.MOV.U32 R7, RZ, RZ, 0x0 ;  /* 0x00000000ff077424 */ /* 0x000fc800078e00ff */
[----:B0-----:R-:W-:Y:S05]  /*0990*/  RET.REL.NODEC R6 `(updateWeight) ;  /* 0xfffffff406987950 */ /* 0x001fea0003c3ffff */
.L_x_14:
[----:B------:R-:W-:-:S00]  /*09a0*/  BRA `(.L_x_14) ;  /* 0xfffffffc00fc7947 */ /* 0x000fc0000383ffff */
[----:B------:R-:W-:-:S00]  /*09b0*/  NOP ;  /* 0x0000000000007918 */ /* 0x000fc00000000000 */
        /* <DEDUP_REMOVED lines=12> */
.L_x_47:


//--------------------- .text.updateBias          --------------------------
	.section	.text.updateBias,"ax",@progbits
	.align	128
        .global         updateBias
        .type           updateBias,@function
        .size           updateBias,(.L_x_48 - updateBias)
        .other          updateBias,@"STO_CUDA_ENTRY STV_DEFAULT"
updateBias:
.text.updateBias:
        /* <DEDUP_REMOVED lines=9> */
[----:B-1----:R-:W3:Y:S01]  /*0090*/  LDG.E R0, desc[UR4][R4.64] ;  /* 0x0000000404007981 */ /* 0x002ee2000c1e1900 */
[----:B--2---:R-:W-:Y:S01]  /*00a0*/  I2FP.F32.S32 R3, UR7 ;  /* 0x0000000700037c45 */ /* 0x004fe20008201400 */
[----:B------:R-:W3:Y:S01]  /*00b0*/  LDCU UR7, c[0x0][0x39c] ;  /* 0x00007380ff0777ac */ /* 0x000ee20008000800 */
[----:B------:R-:W-:Y:S02]  /*00c0*/  BSSY.RECONVERGENT B0, `(.L_x_15) ;  /* 0x000000d000007945 */ /* 0x000fe40003800200 */
        /* <DEDUP_REMOVED lines=10> */
[----:B------:R-:W-:Y:S05]  /*0170*/  CALL.REL.NOINC `($__internal_1_$__cuda_sm3x_div_rn_noftz_f32_slowpath) ;  /* 0x0000000000287944 */ /* 0x000fea0003c00000 */
[----:B------:R-:W-:-:S07]  /*0180*/  IMAD.MOV.U32 R6, RZ, RZ, R0 ;  /* 0x000000ffff067224 */ /* 0x000fce00078e0000 */
.L_x_16:
[----:B------:R-:W-:Y:S05]  /*0190*/  BSYNC.RECONVERGENT B0 ;  /* 0x0000000000007941 */ /* 0x000fea0003800200 */
.L_x_15:
[----:B------:R-:W0:Y:S08]  /*01a0*/  LDC R3, c[0x0][0x398] ;  /* 0x0000e600ff037b82 */ /* 0x000e300000000800 */
[----:B------:R-:W1:Y:S01]  /*01b0*/  LDC.64 R4, c[0x0][0x390] ;  /* 0x0000e400ff047b82 */ /* 0x000e620000000a00 */
[----:B0-----:R-:W-:-:S04]  /*01c0*/  IMAD R3, R3, UR6, R2 ;  /* 0x0000000603037c24 */ /* 0x001fc8000f8e0202 */
[----:B-1----:R-:W-:-:S05]  /*01d0*/  IMAD.WIDE R2, R3, 0x4, R4 ;  /* 0x0000000403027825 */ /* 0x002fca00078e0204 */
[----:B------:R-:W2:Y:S02]  /*01e0*/  LDG.E R5, desc[UR4][R2.64] ;  /* 0x0000000402057981 */ /* 0x000ea4000c1e1900 */
[----:B--2---:R-:W-:-:S05]  /*01f0*/  FADD R5, R5, -R6 ;  /* 0x8000000605057221 */ /* 0x004fca0000000000 */
[----:B------:R-:W-:Y:S01]  /*0200*/  STG.E desc[UR4][R2.64], R5 ;  /* 0x0000000502007986 */ /* 0x000fe2000c101904 */
[----:B------:R-:W-:Y:S05]  /*0210*/  EXIT ;  /* 0x000000000000794d */ /* 0x000fea0003800000 */
        .weak           $__internal_1_$__cuda_sm3x_div_rn_noftz_f32_slowpath
        .type           $__internal_1_$__cuda_sm3x_div_rn_noftz_f32_slowpath,@function
        .size           $__internal_1_$__cuda_sm3x_div_rn_noftz_f32_slowpath,(.L_x_48 - $__internal_1_$__cuda_sm3x_div_rn_noftz_f32_slowpath)
$__internal_1_$__cuda_sm3x_div_rn_noftz_f32_slowpath:
[--C-:B------:R-:W-:Y:S01]  /*0220*/  SHF.R.U32.HI R6, RZ, 0x17, R3.reuse ;  /* 0x00000017ff067819 */ /* 0x100fe20000011603 */
[----:B------:R-:W-:Y:S01]  /*0230*/  BSSY.RECONVERGENT B1, `(.L_x_17) ;  /* 0x0000064000017945 */ /* 0x000fe20003800200 */
[--C-:B------:R-:W-:Y:S01]  /*0240*/  SHF.R.U32.HI R5, RZ, 0x17, R0.reuse ;  /* 0x00000017ff057819 */ /* 0x100fe20000011600 */
[----:B------:R-:W-:Y:S01]  /*0250*/  IMAD.MOV.U32 R7, RZ, RZ, R0 ;  /* 0x000000ffff077224 */ /* 0x000fe200078e0000 */
[----:B------:R-:W-:Y:S01]  /*0260*/  LOP3.LUT R6, R6, 0xff, RZ, 0xc0, !PT ;  /* 0x000000ff06067812 */ /* 0x000fe200078ec0ff */
[----:B------:R-:W-:Y:S01]  /*0270*/  IMAD.MOV.U32 R8, RZ, RZ, R3 ;  /* 0x000000ffff087224 */ /* 0x000fe200078e0003 */
        /* <DEDUP_REMOVED lines=30> */
.L_x_18:
[----:B------:R-:W-:Y:S01]  /*0460*/  LEA R3, R6, 0xc0800000, 0x17 ;  /* 0xc080000006037811 */ /* 0x000fe200078eb8ff */
[----:B------:R-:W-:Y:S01]  /*0470*/  VIADD R5, R5, 0xffffff81 ;  /* 0xffffff8105057836 */ /* 0x000fe20000000000 */
[----:B------:R-:W-:Y:S03]  /*0480*/  BSSY.RECONVERGENT B2, `(.L_x_23) ;  /* 0x0000035000027945 */ /* 0x000fe60003800200 */
[----:B------:R-:W-:Y:S01]  /*0490*/  IMAD.IADD R3, R8, 0x1, -R3 ;  /* 0x0000000108037824 */ /* 0x000fe200078e0a03 */
[C---:B------:R-:W-:Y:S01]  /*04a0*/  IADD3 R6, PT, PT, R5.reuse, 0x7f, -R6 ;  /* 0x0000007f05067810 */ /* 0x040fe20007ffe806 */
[----:B------:R-:W-:Y:S02]  /*04b0*/  IMAD R0, R5, -0x800000, R7 ;  /* 0xff80000005007824 */ /* 0x000fe400078e0207 */
[----:B------:R-:W0:Y:S01]  /*04c0*/  MUFU.RCP R8, R3 ;  /* 0x0000000300087308 */ /* 0x000e220000001000 */
[----:B------:R-:W-:Y:S01]  /*04d0*/  FADD.FTZ R11, -R3, -RZ ;  /* 0x800000ff030b7221 */ /* 0x000fe20000010100 */
[----:B------:R-:W-:-:S03]  /*04e0*/  IMAD.IADD R6, R6, 0x1, R9 ;  /* 0x0000000106067824 */ /* 0x000fc600078e0209 */
[----:B0-----:R-:W-:-:S04]  /*04f0*/  FFMA R13, R8, R11, 1 ;  /* 0x3f800000080d7423 */ /* 0x001fc8000000000b */
[----:B------:R-:W-:-:S04]  /*0500*/  FFMA R10, R8, R13, R8 ;  /* 0x0000000d080a7223 */ /* 0x000fc80000000008 */
[----:B------:R-:W-:-:S04]  /*0510*/  FFMA R7, R0, R10, RZ ;  /* 0x0000000a00077223 */ /* 0x000fc800000000ff */
[----:B------:R-:W-:-:S04]  /*0520*/  FFMA R8, R11, R7, R0 ;  /* 0x000000070b087223 */ /* 0x000fc80000000000 */
[----:B------:R-:W-:-:S04]  /*0530*/  FFMA R7, R10, R8, R7 ;  /* 0x000000080a077223 */ /* 0x000fc80000000007 */
[----:B------:R-:W-:-:S04]  /*0540*/  FFMA R8, R11, R7, R0 ;  /* 0x000000070b087223 */ /* 0x000fc80000000000 */
        /* <DEDUP_REMOVED lines=15> */
[CCC-:B------:R-:W-:Y:S01]  /*0640*/  FFMA.RM R6, R10.reuse, R8.reuse, R7.reuse ;  /* 0x000000080a067223 */ /* 0x1c0fe20000004007 */
[C---:B------:R-:W-:Y:S02]  /*0650*/  ISETP.NE.AND P2, PT, R9.reuse, RZ, PT ;  /* 0x000000ff0900720c */ /* 0x040fe40003f45270 */
[----:B------:R-:W-:Y:S02]  /*0660*/  ISETP.NE.AND P1, PT, R9, RZ, PT ;  /* 0x000000ff0900720c */ /* 0x000fe40003f25270 */
[----:B------:R-:W-:Y:S01]  /*0670*/  LOP3.LUT R5, R3, 0x7fffff, RZ, 0xc0, !PT ;  /* 0x007fffff03057812 */ /* 0x000fe200078ec0ff */
[----:B------:R-:W-:Y:S01]  /*0680*/  FFMA.RP R3, R10, R8, R7 ;  /* 0x000000080a037223 */ /* 0x000fe20000008007 */
[----:B------:R-:W-:Y:S02]  /*0690*/  VIADD R8, R9, 0x20 ;  /* 0x0000002009087836 */ /* 0x000fe40000000000 */
[----:B------:R-:W-:Y:S01]  /*06a0*/  LOP3.LUT R5, R5, 0x800000, RZ, 0xfc, !PT ;  /* 0x0080000005057812 */ /* 0x000fe200078efcff */
[----:B------:R-:W-:Y:S01]  /*06b0*/  IMAD.MOV R7, RZ, RZ, -R9 ;  /* 0x000000ffff077224 */ /* 0x000fe200078e0a09 */
[----:B------:R-:W-:-:S02]  /*06c0*/  FSETP.NEU.FTZ.AND P0, PT, R3, R6, PT ;  /* 0x000000060300720b */ /* 0x000fc40003f1d000 */
[----:B------:R-:W-:Y:S02]  /*06d0*/  SHF.L.U32 R8, R5, R8, RZ ;  /* 0x0000000805087219 */ /* 0x000fe400000006ff */
[----:B------:R-:W-:Y:S02]  /*06e0*/  SEL R6, R7, RZ, P2 ;  /* 0x000000ff07067207 */ /* 0x000fe40001000000 */
[----:B------:R-:W-:Y:S02]  /*06f0*/  ISETP.NE.AND P1, PT, R8, RZ, P1 ;  /* 0x000000ff0800720c */ /* 0x000fe40000f25270 */
[----:B------:R-:W-:Y:S02]  /*0700*/  SHF.R.U32.HI R6, RZ, R6, R5 ;  /* 0x00000006ff067219 */ /* 0x000fe40000011605 */
[----:B------:R-:W-:Y:S02]  /*0710*/  PLOP3.LUT P0, PT, P0, P1, PT, 0xf8, 0x8f ;  /* 0x00000000008f781c */ /* 0x000fe40000703f70 */
[----:B------:R-:W-:-:S02]  /*0720*/  SHF.R.U32.HI R8, RZ, 0x1, R6 ;  /* 0x00000001ff087819 */ /* 0x000fc40000011606 */
[----:B------:R-:W-:-:S04]  /*0730*/  SEL R3, RZ, 0x1, !P0 ;  /* 0x00000001ff037807 */ /* 0x000fc80004000000 */
[----:B------:R-:W-:-:S04]  /*0740*/  LOP3.LUT R3, R3, 0x1, R8, 0xf8, !PT ;  /* 0x0000000103037812 */ /* 0x000fc800078ef808 */
[----:B------:R-:W-:-:S05]  /*0750*/  LOP3.LUT R3, R3, R6, RZ, 0xc0, !PT ;  /* 0x0000000603037212 */ /* 0x000fca00078ec0ff */
[----:B------:R-:W-:-:S05]  /*0760*/  IMAD.IADD R3, R8, 0x1, R3 ;  /* 0x0000000108037824 */ /* 0x000fca00078e0203 */
[----:B------:R-:W-:Y:S01]  /*0770*/  LOP3.LUT R0, R3, R0, RZ, 0xfc, !PT ;  /* 0x0000000003007212 */ /* 0x000fe200078efcff */
[----:B------:R-:W-:Y:S06]  /*0780*/  BRA `(.L_x_26) ;  /* 0x0000000000107947 */ /* 0x000fec0003800000 */
.L_x_25:
[----:B------:R-:W-:-:S04]  /*0790*/  LOP3.LUT R0, R0, 0x80000000, RZ, 0xc0, !PT ;  /* 0x8000000000007812 */ /* 0x000fc800078ec0ff */
[----:B------:R-:W-:Y:S01]  /*07a0*/  LOP3.LUT R0, R0, 0x7f800000, RZ, 0xfc, !PT ;  /* 0x7f80000000007812 */ /* 0x000fe200078efcff */
[----:B------:R-:W-:Y:S06]  /*07b0*/  BRA `(.L_x_26) ;  /* 0x0000000000047947 */ /* 0x000fec0003800000 */
.L_x_24:
[----:B------:R-:W-:-:S07]  /*07c0*/  IMAD R0, R6, 0x800000, R0 ;  /* 0x0080000006007824 */ /* 0x000fce00078e0200 */
.L_x_26:
[----:B------:R-:W-:Y:S05]  /*07d0*/  BSYNC.RECONVERGENT B2 ;  /* 0x0000000000027941 */ /* 0x000fea0003800200 */
.L_x_23:
[----:B------:R-:W-:Y:S05]  /*07e0*/  BRA `(.L_x_27) ;  /* 0x0000000000207947 */ /* 0x000fea0003800000 */
.L_x_22:
[----:B------:R-:W-:-:S04]  /*07f0*/  LOP3.LUT R0, R8, 0x80000000, R7, 0x48, !PT ;  /* 0x8000000008007812 */ /* 0x000fc800078e4807 */
[----:B------:R-:W-:Y:S01]  /*0800*/  LOP3.LUT R0, R0, 0x7f800000, RZ, 0xfc, !PT ;  /* 0x7f80000000007812 */ /* 0x000fe200078efcff */
[----:B------:R-:W-:Y:S06]  /*0810*/  BRA `(.L_x_27) ;  /* 0x0000000000147947 */ /* 0x000fec0003800000 */
.L_x_21:
[----:B------:R-:W-:Y:S01]  /*0820*/  LOP3.LUT R0, R8, 0x80000000, R7, 0x48, !PT ;  /* 0x8000000008007812 */ /* 0x000fe200078e4807 */
[----:B------:R-:W-:Y:S06]  /*0830*/  BRA `(.L_x_27) ;  /* 0x00000000000c7947 */ /* 0x000fec0003800000 */
.L_x_20:
[----:B------:R-:W0:Y:S01]  /*0840*/  MUFU.RSQ R0, -QNAN ;  /* 0xffc0000000007908 */ /* 0x000e220000001400 */
[----:B------:R-:W-:Y:S05]  /*0850*/  BRA `(.L_x_27) ;  /* 0x0000000000047947 */ /* 0x000fea0003800000 */
.L_x_19:
[----:B------:R-:W-:-:S07]  /*0860*/  FADD.FTZ R0, R0, R3 ;  /* 0x0000000300007221 */ /* 0x000fce0000010000 */
.L_x_27:
[----:B------:R-:W-:Y:S05]  /*0870*/  BSYNC.RECONVERGENT B1 ;  /* 0x0000000000017941 */ /* 0x000fea0003800200 */
.L_x_17:
[----:B------:R-:W-:-:S04]  /*0880*/  IMAD.MOV.U32 R5, RZ, RZ, 0x0 ;  /* 0x00000000ff057424 */ /* 0x000fc800078e00ff */
[----:B0-----:R-:W-:Y:S05]  /*0890*/  RET.REL.NODEC R4 `(updateBias) ;  /* 0xfffffff404d87950 */ /* 0x001fea0003c3ffff */
.L_x_28:
        /* <DEDUP_REMOVED lines=14> */
.L_x_48:


//--------------------- .text.arrayMul            --------------------------
	.section	.text.arrayMul,"ax",@progbits
	.align	128
        .global         arrayMul
        .type           arrayMul,@function
        .size           arrayMul,(.L_x_52 - arrayMul)
        .other          arrayMul,@"STO_CUDA_ENTRY STV_DEFAULT"
arrayMul:
.text.arrayMul:
[----:B------:R-:W-:Y:S01]  /*0000*/  LDC R1, c[0x0][0x37c] ;  /* 0x0000df00ff017b82 */ /* 0x000fe20000000800 */
[----:B------:R-:W0:Y:S07]  /*0010*/  S2R R0, SR_TID.X ;  /* 0x0000000000007919 */ /* 0x000e2e0000002100 */
[----:B------:R-:W0:Y:S01]  /*0020*/  S2UR UR6, SR_CTAID.X ;  /* 0x00000000000679c3 */ /* 0x000e220000002500 */
[----:B------:R-:W1:Y:S07]  /*0030*/  LDCU.64 UR4, c[0x0][0x358] ;  /* 0x00006b00ff0477ac */ /* 0x000e6e0008000a00 */
[----:B------:R-:W0:Y:S08]  /*0040*/  LDC R7, c[0x0][0x388] ;  /* 0x0000e200ff077b82 */ /* 0x000e300000000800 */
[----:B------:R-:W2:Y:S08]  /*0050*/  LDC R9, c[0x0][0x398] ;  /* 0x0000e600ff097b82 */ /* 0x000eb00000000800 */
[----:B------:R-:W3:Y:S08]  /*0060*/  LDC.64 R2, c[0x0][0x380] ;  /* 0x0000e000ff027b82 */ /* 0x000ef00000000a00 */
[----:B------:R-:W4:Y:S01]  /*0070*/  LDC.64 R4, c[0x0][0x390] ;  /* 0x0000e400ff047b82 */ /* 0x000f220000000a00 */
[----:B0-----:R-:W-:-:S02]  /*0080*/  IMAD R7, R7, UR6, R0 ;  /* 0x0000000607077c24 */ /* 0x001fc4000f8e0200 */
[----:B--2---:R-:W-:Y:S02]  /*0090*/  IMAD R9, R9, UR6, R0 ;  /* 0x0000000609097c24 */ /* 0x004fe4000f8e0200 */
[----:B---3--:R-:W-:-:S03]  /*00a0*/  IMAD.WIDE R2, R7, 0x4, R2 ;  /* 0x0000000407027825 */ /* 0x008fc600078e0202 */
[----:B------:R-:W0:Y:S03]  /*00b0*/  LDC.64 R6, c[0x0][0x3a0] ;  /* 0x0000e800ff067b82 */ /* 0x000e260000000a00 */
[----:B-1----:R-:W2:Y:S01]  /*00c0*/  LDG.E R2, desc[UR4][R2.64] ;  /* 0x0000000402027981 */ /* 0x002ea2000c1e1900 */
[----:B----4-:R-:W-:-:S04]  /*00d0*/  IMAD.WIDE R4, R9, 0x4, R4 ;  /* 0x0000000409047825 */ /* 0x010fc800078e0204 */
[----:B------:R-:W1:Y:S02]  /*00e0*/  LDC R9, c[0x0][0x3a8] ;  /* 0x0000ea00ff097b82 */ /* 0x000e640000000800 */
[----:B------:R-:W2:Y:S01]  /*00f0*/  LDG.E R5, desc[UR4][R4.64] ;  /* 0x0000000404057981 */ /* 0x000ea2000c1e1900 */
[----:B-1----:R-:W-:-:S04]  /*0100*/  IMAD R9, R9, UR6, R0 ;  /* 0x0000000609097c24 */ /* 0x002fc8000f8e0200 */
[----:B0-----:R-:W-:-:S04]  /*0110*/  IMAD.WIDE R6, R9, 0x4, R6 ;  /* 0x0000000409067825 */ /* 0x001fc800078e0206 */
[----:B--2---:R-:W-:-:S05]  /*0120*/  FMUL R9, R2, R5 ;  /* 0x0000000502097220 */ /* 0x004fca0000400000 */
[----:B------:R-:W-:Y:S01]  /*0130*/  STG.E desc[UR4][R6.64], R9 ;  /* 0x0000000906007986 */ /* 0x000fe2000c101904 */
[----:B------:R-:W-:Y:S05]  /*0140*/  EXIT ;  /* 0x000000000000794d */ /* 0x000fea0003800000 */
.L_x_29:
        /* <DEDUP_REMOVED lines=11> */
.L_x_52:


//--------------------- .text.deltaCrossEntropy   --------------------------
	.section	.text.deltaCrossEntropy,"ax",@progbits
	.align	128
        .global         deltaCrossEntropy
        .type           deltaCrossEntropy,@function
        .size           deltaCrossEntropy,(.L_x_53 - deltaCrossEntropy)
        .other          deltaCrossEntropy,@"STO_CUDA_ENTRY STV_DEFAULT"
deltaCrossEntropy:
.text.deltaCrossEntropy:
        /* <DEDUP_REMOVED lines=18> */
[----:B--2---:R-:W-:-:S05]  /*0120*/  FADD R9, R2, -R5 ;  /* 0x8000000502097221 */ /* 0x004fca0000000000 */
[----:B------:R-:W-:Y:S01]  /*0130*/  STG.E desc[UR4][R6.64], R9 ;  /* 0x0000000906007986 */ /* 0x000fe2000c101904 */
[----:B------:R-:W-:Y:S05]  /*0140*/  EXIT ;  /* 0x000000000000794d */ /* 0x000fea0003800000 */
.L_x_30:
        /* <DEDUP_REMOVED lines=11> */
.L_x_53:


//--------------------- .text.deltaQuadratic      --------------------------
	.section	.text.deltaQuadratic,"ax",@progbits
	.align	128
        .global         deltaQuadratic
        .type           deltaQuadratic,@function
        .size           deltaQuadratic,(.L_x_54 - deltaQuadratic)
        .other          deltaQuadratic,@"STO_CUDA_ENTRY STV_DEFAULT"
deltaQuadratic:
.text.deltaQuadratic:
[----:B------:R-:W-:Y:S01]  /*0000*/  LDC R1, c[0x0][0x37c] ;  /* 0x0000df00ff017b82 */ /* 0x000fe20000000800 */
[----:B------:R-:W0:Y:S07]  /*0010*/  S2R R0, SR_TID.X ;  /* 0x0000000000007919 */ /* 0x000e2e0000002100 */
[----:B------:R-:W0:Y:S01]  /*0020*/  S2UR UR6, SR_CTAID.X ;  /* 0x00000000000679c3 */ /* 0x000e220000002500 */
[----:B------:R-:W1:Y:S07]  /*0030*/  LDCU.64 UR4, c[0x0][0x358] ;  /* 0x00006b00ff0477ac */ /* 0x000e6e0008000a00 */
[----:B------:R-:W0:Y:S08]  /*0040*/  LDC R9, c[0x0][0x388] ;  /* 0x0000e200ff097b82 */ /* 0x000e300000000800 */
[----:B------:R-:W2:Y:S08]  /*0050*/  LDC R11, c[0x0][0x398] ;  /* 0x0000e600ff0b7b82 */ /* 0x000eb00000000800 */
[----:B------:R-:W3:Y:S08]  /*0060*/  LDC.64 R2, c[0x0][0x380] ;  /* 0x0000e000ff027b82 */ /* 0x000ef00000000a00 */
[----:B------:R-:W4:Y:S01]  /*0070*/  LDC R13, c[0x0][0x3a8] ;  /* 0x0000ea00ff0d7b82 */ /* 0x000f220000000800 */
[----:B0-----:R-:W-:-:S07]  /*0080*/  IMAD R9, R9, UR6, R0 ;  /* 0x0000000609097c24 */ /* 0x001fce000f8e0200 */
[----:B------:R-:W0:Y:S01]  /*0090*/  LDC.64 R4, c[0x0][0x390] ;  /* 0x0000e400ff047b82 */ /* 0x000e220000000a00 */
[----:B--2---:R-:W-:-:S07]  /*00a0*/  IMAD R11, R11, UR6, R0 ;  /* 0x000000060b0b7c24 */ /* 0x004fce000f8e0200 */
[----:B------:R-:W2:Y:S01]  /*00b0*/  LDC.64 R6, c[0x0][0x3a0] ;  /* 0x0000e800ff067b82 */ /* 0x000ea20000000a00 */
[----:B---3--:R-:W-:-:S06]  /*00c0*/  IMAD.WIDE R2, R9, 0x4, R2 ;  /* 0x0000000409027825 */ /* 0x008fcc00078e0202 */
[----:B-1----:R-:W3:Y:S01]  /*00d0*/  LDG.E R2, desc[UR4][R2.64] ;  /* 0x0000000402027981 */ /* 0x002ee2000c1e1900 */
[----:B----4-:R-:W-:Y:S02]  /*00e0*/  IMAD R9, R13, UR6, R0 ;  /* 0x000000060d097c24 */ /* 0x010fe4000f8e0200 */
[----:B0-----:R-:W-:Y:S02]  /*00f0*/  IMAD.WIDE R4, R11, 0x4, R4 ;  /* 0x000000040b047825 */ /* 0x001fe400078e0204 */
[----:B------:R-:W0:Y:S04]  /*0100*/  LDC R11, c[0x0][0x3b8] ;  /* 0x0000ee00ff0b7b82 */ /* 0x000e280000000800 */
[----:B------:R-:W3:Y:S01]  /*0110*/  LDG.E R5, desc[UR4][R4.64] ;  /* 0x0000000404057981 */ /* 0x000ee2000c1e1900 */
[----:B--2---:R-:W-:-:S03]  /*0120*/  IMAD.WIDE R6, R9, 0x4, R6 ;  /* 0x0000000409067825 */ /* 0x004fc600078e0206 */
[----:B------:R-:W1:Y:S03]  /*0130*/  LDC.64 R8, c[0x0][0x3b0] ;  /* 0x0000ec00ff087b82 */ /* 0x000e660000000a00 */
[----:B------:R-:W2:Y:S01]  /*0140*/  LDG.E R7, desc[UR4][R6.64] ;  /* 0x0000000406077981 */ /* 0x000ea2000c1e1900 */
[----:B0-----:R-:W-:-:S04]  /*0150*/  IMAD R11, R11, UR6, R0 ;  /* 0x000000060b0b7c24 */ /* 0x001fc8000f8e0200 */
[----:B-1----:R-:W-:-:S04]  /*0160*/  IMAD.WIDE R8, R11, 0x4, R8 ;  /* 0x000000040b087825 */ /* 0x002fc800078e0208 */
[----:B---3--:R-:W-:-:S04]  /*0170*/  FADD R0, R2, -R5 ;  /* 0x8000000502007221 */ /* 0x008fc80000000000 */
[----:B--2---:R-:W-:-:S05]  /*0180*/  FMUL R11, R0, R7 ;  /* 0x00000007000b7220 */ /* 0x004fca0000400000 */
[----:B------:R-:W-:Y:S01]  /*0190*/  STG.E desc[UR4][R8.64], R11 ;  /* 0x0000000b08007986 */ /* 0x000fe2000c101904 */
[----:B------:R-:W-:Y:S05]  /*01a0*/  EXIT ;  /* 0x000000000000794d */ /* 0x000fea0003800000 */
.L_x_31:
        /* <DEDUP_REMOVED lines=13> */
.L_x_54:


//--------------------- .text.activatePrime       --------------------------
	.section	.text.activatePrime,"ax",@progbits
	.align	128
        .global         activatePrime
        .type           activatePrime,@function
        .size           activatePrime,(.L_x_55 - activatePrime)
        .other          activatePrime,@"STO_CUDA_ENTRY STV_DEFAULT"
activatePrime:
.text.activatePrime:
[----:B------:R-:W-:Y:S01]  /*0000*/  LDC R1, c[0x0][0x37c] ;  /* 0x0000df00ff017b82 */ /* 0x000fe20000000800 */
[----:B------:R-:W0:Y:S07]  /*0010*/  S2R R9, SR_TID.X ;  /* 0x0000000000097919 */ /* 0x000e2e0000002100 */
[----:B------:R-:W0:Y:S01]  /*0020*/  S2UR UR6, SR_CTAID.X ;  /* 0x00000000000679c3 */ /* 0x000e220000002500 */
[----:B------:R-:W1:Y:S07]  /*0030*/  LDCU.64 UR4, c[0x0][0x358] ;  /* 0x00006b00ff0477ac */ /* 0x000e6e0008000a00 */
[----:B------:R-:W0:Y:S08]  /*0040*/  LDC R0, c[0x0][0x388] ;  /* 0x0000e200ff007b82 */ /* 0x000e300000000800 */
[----:B------:R-:W2:Y:S01]  /*0050*/  LDC.64 R2, c[0x0][0x380] ;  /* 0x0000e000ff027b82 */ /* 0x000ea20000000a00 */
[----:B0-----:R-:W-:-:S07]  /*0060*/  IMAD R5, R0, UR6, R9 ;  /* 0x0000000600057c24 */ /* 0x001fce000f8e0209 */
[----:B------:R-:W0:Y:S01]  /*0070*/  LDC R0, c[0x0][0x398] ;  /* 0x0000e600ff007b82 */ /* 0x000e220000000800 */
[----:B--2---:R-:W-:-:S07]  /*0080*/  IMAD.WIDE R2, R5, 0x4, R2 ;  /* 0x0000000405027825 */ /* 0x004fce00078e0202 */
[----:B------:R-:W2:Y:S01]  /*0090*/  LDC.64 R4, c[0x0][0x390] ;  /* 0x0000e400ff047b82 */ /* 0x000ea20000000a00 */
[----:B-1----:R-:W3:Y:S01]  /*00a0*/  LDG.E R2, desc[UR4][R2.64] ;  /* 0x0000000402027981 */ /* 0x002ee2000c1e1900 */
[----:B0-----:R-:W-:-:S04]  /*00b0*/  IMAD R9, R0, UR6, R9 ;  /* 0x0000000600097c24 */ /* 0x001fc8000f8e0209 */
[----:B--2---:R-:W-:-:S04]  /*00c0*/  IMAD.WIDE R4, R9, 0x4, R4 ;  /* 0x0000000409047825 */ /* 0x004fc800078e0204 */
[----:B---3--:R-:W-:-:S04]  /*00d0*/  FADD R7, -R2, 1 ;  /* 0x3f80000002077421 */ /* 0x008fc80000000100 */
[----:B------:R-:W-:-:S05]  /*00e0*/  FMUL R7, R2, R7 ;  /* 0x0000000702077220 */ /* 0x000fca0000400000 */
[----:B------:R-:W-:Y:S01]  /*00f0*/  STG.E desc[UR4][R4.64], R7 ;  /* 0x0000000704007986 */ /* 0x000fe2000c101904 */
[----:B------:R-:W-:Y:S05]  /*0100*/  EXIT ;  /* 0x000000000000794d */ /* 0x000fea0003800000 */
.L_x_32:
        /* <DEDUP_REMOVED lines=15> */
.L_x_55:


//--------------------- .text.activation          --------------------------
	.section	.text.activation,"ax",@progbits
	.align	128
        .global         activation
        .type           activation,@function
        .size           activation,(.L_x_49 - activation)
        .other          activation,@"STO_CUDA_ENTRY STV_DEFAULT"
activation:
.text.activation:
[----:B------:R-:W-:Y:S01]  /*0000*/  LDC R1, c[0x0][0x37c] ;  /* 0x0000df00ff017b82 */ /* 0x000fe20000000800 */
[----:B------:R-:W0:Y:S07]  /*0010*/  S2R R3, SR_TID.X ;  /* 0x0000000000037919 */ /* 0x000e2e0000002100 */
[----:B------:R-:W0:Y:S01]  /*0020*/  S2UR UR6, SR_CTAID.X ;  /* 0x00000000000679c3 */ /* 0x000e220000002500 */
[----:B------:R-:W1:Y:S07]  /*0030*/  LDCU.64 UR4, c[0x0][0x358] ;  /* 0x00006b00ff0477ac */ /* 0x000e6e0008000a00 */
[----:B------:R-:W0:Y:S08]  /*0040*/  LDC R0, c[0x0][0x388] ;  /* 0x0000e200ff007b82 */ /* 0x000e300000000800 */
[----:B------:R-:W2:Y:S01]  /*0050*/  LDC.64 R4, c[0x0][0x380] ;  /* 0x0000e000ff047b82 */ /* 0x000ea20000000a00 */
[----:B0-----:R-:W-:-:S04]  /*0060*/  IMAD R7, R0, UR6, R3 ;  /* 0x0000000600077c24 */ /* 0x001fc8000f8e0203 */
[----:B--2---:R-:W-:-:S06]  /*0070*/  IMAD.WIDE R4, R7, 0x4, R4 ;  /* 0x0000000407047825 */ /* 0x004fcc00078e0204 */
[----:B-1----:R-:W2:Y:S01]  /*0080*/  LDG.E R4, desc[UR4][R4.64] ;  /* 0x0000000404047981 */ /* 0x002ea2000c1e1900 */
[----:B------:R-:W-:Y:S01]  /*0090*/  IMAD.MOV.U32 R7, RZ, RZ, 0x3bbb989d ;  /* 0x3bbb989dff077424 */ /* 0x000fe200078e00ff */
[----:B------:R-:W-:Y:S01]  /*00a0*/  BSSY.RECONVERGENT B0, `(.L_x_33) ;  /* 0x0000015000007945 */ /* 0x000fe20003800200 */
[----:B------:R-:W-:Y:S02]  /*00b0*/  IMAD.MOV.U32 R9, RZ, RZ, 0x437c0000 ;  /* 0x437c0000ff097424 */ /* 0x000fe400078e00ff */
[----:B--2---:R-:W-:-:S04]  /*00c0*/  FFMA.SAT R0, R4, -R7, 0.5 ;  /* 0x3f00000004007423 */ /* 0x004fc80000002807 */
[----:B------:R-:W-:-:S04]  /*00d0*/  FFMA.RM R0, R0, R9, 12582913 ;  /* 0x4b40000100007423 */ /* 0x000fc80000004009 */
[C---:B------:R-:W-:Y:S01]  /*00e0*/  FADD R7, R0.reuse, -12583039 ;  /* 0xcb40007f00077421 */ /* 0x040fe20000000000 */
[----:B------:R-:W-:-:S03]  /*00f0*/  SHF.L.U32 R0, R0, 0x17, RZ ;  /* 0x0000001700007819 */ /* 0x000fc600000006ff */
[----:B------:R-:W-:-:S04]  /*0100*/  FFMA R7, R4, -1.4426950216293334961, -R7 ;  /* 0xbfb8aa3b04077823 */ /* 0x000fc80000000807 */
[----:B------:R-:W-:-:S06]  /*0110*/  FFMA R7, R4, -1.925963033500011079e-08, R7 ;  /* 0xb2a5706004077823 */ /* 0x000fcc0000000007 */
[----:B------:R-:W0:Y:S02]  /*0120*/  MUFU.EX2 R7, R7 ;  /* 0x0000000700077308 */ /* 0x000e240000000800 */
[----:B0-----:R-:W-:-:S04]  /*0130*/  FFMA R0, R0, R7, 1 ;  /* 0x3f80000000007423 */ /* 0x001fc80000000007 */
[----:B------:R-:W-:-:S05]  /*0140*/  VIADD R2, R0, 0x1800000 ;  /* 0x0180000000027836 */ /* 0x000fca0000000000 */
[----:B------:R-:W-:-:S04]  /*0150*/  LOP3.LUT R2, R2, 0x7f800000, RZ, 0xc0, !PT ;  /* 0x7f80000002027812 */ /* 0x000fc800078ec0ff */
[----:B------:R-:W-:-:S13]  /*0160*/  ISETP.GT.U32.AND P0, PT, R2, 0x1ffffff, PT ;  /* 0x01ffffff0200780c */ /* 0x000fda0003f04070 */
[----:B------:R-:W-:Y:S05]  /*0170*/  @P0 BRA `(.L_x_34) ;  /* 0x00000000000c0947 */ /* 0x000fea0003800000 */
[----:B------:R-:W-:-:S07]  /*0180*/  MOV R4, 0x1a0 ;  /* 0x000001a000047802 */ /* 0x000fce0000000f00 */
[----:B------:R-:W-:Y:S05]  /*0190*/  CALL.REL.NOINC `($__internal_2_$__cuda_sm20_rcp_rn_f32_slowpath) ;  /* 0x0000000000307944 */ /* 0x000fea0003c00000 */
[----:B------:R-:W-:Y:S05]  /*01a0*/  BRA `(.L_x_35) ;  /* 0x0000000000107947 */ /* 0x000fea0003800000 */
.L_x_34:
[----:B------:R-:W0:Y:S02]  /*01b0*/  MUFU.RCP R7, R0 ;  /* 0x0000000000077308 */ /* 0x000e240000001000 */
[----:B0-----:R-:W-:-:S04]  /*01c0*/  FFMA R2, R0, R7, -1 ;  /* 0xbf80000000027423 */ /* 0x001fc80000000007 */
[----:B------:R-:W-:-:S04]  /*01d0*/  FADD.FTZ R2, -R2, -RZ ;  /* 0x800000ff02027221 */ /* 0x000fc80000010100 */
[----:B------:R-:W-:-:S07]  /*01e0*/  FFMA R7, R7, R2, R7 ;  /* 0x0000000207077223 */ /* 0x000fce0000000007 */
.L_x_35:
[----:B------:R-:W-:Y:S05]  /*01f0*/  BSYNC.RECONVERGENT B0 ;  /* 0x0000000000007941 */ /* 0x000fea0003800200 */
.L_x_33:
[----:B------:R-:W0:Y:S08]  /*0200*/  LDC R0, c[0x0][0x398] ;  /* 0x0000e600ff007b82 */ /* 0x000e300000000800 */
[----:B------:R-:W1:Y:S01]  /*0210*/  LDC.64 R4, c[0x0][0x390] ;  /* 0x0000e400ff047b82 */ /* 0x000e620000000a00 */
[----:B0-----:R-:W-:-:S04]  /*0220*/  IMAD R3, R0, UR6, R3 ;  /* 0x0000000600037c24 */ /* 0x001fc8000f8e0203 */
[----:B-1----:R-:W-:-:S05]  /*0230*/  IMAD.WIDE R2, R3, 0x4, R4 ;  /* 0x0000000403027825 */ /* 0x002fca00078e0204 */
[----:B------:R-:W-:Y:S01]  /*0240*/  STG.E desc[UR4][R2.64], R7 ;  /* 0x0000000702007986 */ /* 0x000fe2000c101904 */
[----:B------:R-:W-:Y:S05]  /*0250*/  EXIT ;  /* 0x000000000000794d */ /* 0x000fea0003800000 */
        .weak           $__internal_2_$__cuda_sm20_rcp_rn_f32_slowpath
        .type           $__internal_2_$__cuda_sm20_rcp_rn_f32_slowpath,@function
        .size           $__internal_2_$__cuda_sm20_rcp_rn_f32_slowpath,(.L_x_49 - $__internal_2_$__cuda_sm20_rcp_rn_f32_slowpath)
$__internal_2_$__cuda_sm20_rcp_rn_f32_slowpath:
[----:B------:R-:W-:Y:S01]  /*0260*/  SHF.L.U32 R2, R0, 0x1, RZ ;  /* 0x0000000100027819 */ /* 0x000fe200000006ff */
[----:B------:R-:W-:Y:S03]  /*0270*/  BSSY.RECONVERGENT B1, `(.L_x_36) ;  /* 0x0000030000017945 */ /* 0x000fe60003800200 */
[----:B------:R-:W-:-:S04]  /*0280*/  SHF.R.U32.HI R2, RZ, 0x18, R2 ;  /* 0x00000018ff027819 */ /* 0x000fc80000011602 */
[----:B------:R-:W-:-:S13]  /*0290*/  ISETP.NE.U32.AND P0, PT, R2, RZ, PT ;  /* 0x000000ff0200720c */ /* 0x000fda0003f05070 */
[----:B------:R-:W-:Y:S05]  /*02a0*/  @P0 BRA `(.L_x_37) ;  /* 0x0000000000280947 */ /* 0x000fea0003800000 */
[----:B------:R-:W-:-:S05]  /*02b0*/  IMAD.SHL.U32 R2, R0, 0x2, RZ ;  /* 0x0000000200027824 */ /* 0x000fca00078e00ff */
[----:B------:R-:W-:-:S13]  /*02c0*/  ISETP.NE.AND P0, PT, R2, RZ, PT ;  /* 0x000000ff0200720c */ /* 0x000fda0003f05270 */
[----:B------:R-:W-:Y:S01]  /*02d0*/  @P0 FFMA R6, R0, 1.84467440737095516160e+19, RZ ;  /* 0x5f80000000060823 */ /* 0x000fe200000000ff */
[----:B------:R-:W-:Y:S08]  /*02e0*/  @!P0 MUFU.RCP R5, R0 ;  /* 0x0000000000058308 */ /* 0x000ff00000001000 */
[----:B------:R-:W0:Y:S02]  /*02f0*/  @P0 MUFU.RCP R7, R6 ;  /* 0x0000000600070308 */ /* 0x000e240000001000 */
[----:B0-----:R-:W-:-:S04]  /*0300*/  @P0 FFMA R2, R6, R7, -1 ;  /* 0xbf80000006020423 */ /* 0x001fc80000000007 */
[----:B------:R-:W-:-:S04]  /*0310*/  @P0 FADD.FTZ R2, -R2, -RZ ;  /* 0x800000ff02020221 */ /* 0x000fc80000010100 */
[----:B------:R-:W-:-:S04]  /*0320*/  @P0 FFMA R2, R7, R2, R7 ;  /* 0x0000000207020223 */ /* 0x000fc80000000007 */
[----:B------:R-:W-:Y:S01]  /*0330*/  @P0 FFMA R5, R2, 1.84467440737095516160e+19, RZ ;  /* 0x5f80000002050823 */ /* 0x000fe200000000ff */
[----:B------:R-:W-:Y:S06]  /*0340*/  BRA `(.L_x_38) ;  /* 0x0000000000887947 */ /* 0x000fec0003800000 */
.L_x_37:
[----:B------:R-:W-:-:S04]  /*0350*/  IADD3 R5, PT, PT, R2, -0xfd, RZ ;  /* 0xffffff0302057810 */ /* 0x000fc80007ffe0ff */
[----:B------:R-:W-:-:S13]  /*0360*/  ISETP.GT.U32.AND P0, PT, R5, 0x1, PT ;  /* 0x000000010500780c */ /* 0x000fda0003f04070 */
[----:B------:R-:W-:Y:S05]  /*0370*/  @P0 BRA `(.L_x_39) ;  /* 0x0000000000780947 */ /* 0x000fea0003800000 */
[----:B------:R-:W-:Y:S01]  /*0380*/  LOP3.LUT R6, R0, 0x7fffff, RZ, 0xc0, !PT ;  /* 0x007fffff00067812 */ /* 0x000fe200078ec0ff */
[----:B------:R-:W-:-:S03]  /*0390*/  IMAD.MOV.U32 R10, RZ, RZ, 0x3 ;  /* 0x00000003ff0a7424 */ /* 0x000fc600078e00ff */
[----:B------:R-:W-:Y:S02]  /*03a0*/  LOP3.LUT R6, R6, 0x3f800000, RZ, 0xfc, !PT ;  /* 0x3f80000006067812 */ /* 0x000fe400078efcff */
[----:B------:R-:W-:Y:S02]  /*03b0*/  SHF.L.U32 R11, R10, R5, RZ ;  /* 0x000000050a0b7219 */ /* 0x000fe400000006ff */
[----:B------:R-:W0:Y:S02]  /*03c0*/  MUFU.RCP R7, R6 ;  /* 0x0000000600077308 */ /* 0x000e240000001000 */
[----:B0-----:R-:W-:-:S04]  /*03d0*/  FFMA R8, R6, R7, -1 ;  /* 0xbf80000006087423 */ /* 0x001fc80000000007 */
[----:B------:R-:W-:-:S04]  /*03e0*/  FADD.FTZ R8, -R8, -RZ ;  /* 0x800000ff08087221 */ /* 0x000fc80000010100 */
[CCC-:B------:R-:W-:Y:S01]  /*03f0*/  FFMA.RM R9, R7.reuse, R8.reuse, R7.reuse ;  /* 0x0000000807097223 */ /* 0x1c0fe20000004007 */
[----:B------:R-:W-:-:S04]  /*0400*/  FFMA.RP R8, R7, R8, R7 ;  /* 0x0000000807087223 */ /* 0x000fc80000008007 */
[C---:B------:R-:W-:Y:S02]  /*0410*/  LOP3.LUT R7, R9.reuse, 0x7fffff, RZ, 0xc0, !PT ;  /* 0x007fffff09077812 */ /* 0x040fe400078ec0ff */
[----:B------:R-:W-:Y:S02]  /*0420*/  FSETP.NEU.FTZ.AND P0, PT, R9, R8, PT ;  /* 0x000000080900720b */ /* 0x000fe40003f1d000 */
[----:B------:R-:W-:Y:S02]  /*0430*/  LOP3.LUT R8, R7, 0x800000, RZ, 0xfc, !PT ;  /* 0x0080000007087812 */ /* 0x000fe400078efcff */
[----:B------:R-:W-:Y:S02]  /*0440*/  SEL R7, RZ, 0xffffffff, !P0 ;  /* 0xffffffffff077807 */ /* 0x000fe40004000000 */
[----:B------:R-:W-:Y:S02]  /*0450*/  LOP3.LUT R6, R11, R8, RZ, 0xc0, !PT ;  /* 0x000000080b067212 */ /* 0x000fe400078ec0ff */
[----:B------:R-:W-:-:S02]  /*0460*/  IADD3 R7, PT, PT, -R7, RZ, RZ ;  /* 0x000000ff07077210 */ /* 0x000fc40007ffe1ff */
[-C--:B------:R-:W-:Y:S02]  /*0470*/  SHF.R.U32.HI R6, RZ, R5.reuse, R6 ;  /* 0x00000005ff067219 */ /* 0x080fe40000011606 */
[----:B------:R-:W-:Y:S02]  /*0480*/  LOP3.LUT P1, RZ, R7, R5, R8, 0xf8, !PT ;  /* 0x0000000507ff7212 */ /* 0x000fe4000782f808 */
[C---:B------:R-:W-:Y:S02]  /*0490*/  LOP3.LUT P0, RZ, R6.reuse, 0x1, RZ, 0xc0, !PT ;  /* 0x0000000106ff7812 */ /* 0x040fe4000780c0ff */
[----:B------:R-:W-:-:S04]  /*04a0*/  LOP3.LUT P2, RZ, R6, 0x2, RZ, 0xc0, !PT ;  /* 0x0000000206ff7812 */ /* 0x000fc8000784c0ff */
[----:B------:R-:W-:Y:S02]  /*04b0*/  PLOP3.LUT P0, PT, P0, P1, P2, 0xe0, 0x0 ;  /* 0x000000000000781c */ /* 0x000fe40000703c20 */
[----:B------:R-:W-:Y:S02]  /*04c0*/  LOP3.LUT P1, RZ, R0, 0x7fffff, RZ, 0xc0, !PT ;  /* 0x007fffff00ff7812 */ /* 0x000fe4000782c0ff */
[----:B------:R-:W-:-:S05]  /*04d0*/  SEL R5, RZ, 0x1, !P0 ;  /* 0x00000001ff057807 */ /* 0x000fca0004000000 */
[----:B------:R-:W-:-:S05]  /*04e0*/  IMAD.MOV R5, RZ, RZ, -R5 ;  /* 0x000000ffff057224 */ /* 0x000fca00078e0a05 */
[----:B------:R-:W-:Y:S02]  /*04f0*/  ISETP.GE.AND P0, PT, R5, RZ, PT ;  /* 0x000000ff0500720c */ /* 0x000fe40003f06270 */
[----:B------:R-:W-:-:S04]  /*0500*/  IADD3 R5, PT, PT, R2, -0xfc, RZ ;  /* 0xffffff0402057810 */ /* 0x000fc80007ffe0ff */
[----:B------:R-:W-:-:S07]  /*0510*/  SHF.R.U32.HI R5, RZ, R5, R8 ;  /* 0x00000005ff057219 */ /* 0x000fce0000011608 */
[----:B------:R-:W-:-:S05]  /*0520*/  @!P0 VIADD R5, R5, 0x1 ;  /* 0x0000000105058836 */ /* 0x000fca0000000000 */
[----:B------:R-:W-:-:S04]  /*0530*/  @!P1 SHF.L.U32 R5, R5, 0x1, RZ ;  /* 0x0000000105059819 */ /* 0x000fc800000006ff */
[----:B------:R-:W-:Y:S01]  /*0540*/  LOP3.LUT R5, R5, 0x80000000, R0, 0xf8, !PT ;  /* 0x8000000005057812 */ /* 0x000fe200078ef800 */
[----:B------:R-:W-:Y:S06]  /*0550*/  BRA `(.L_x_38) ;  /* 0x0000000000047947 */ /* 0x000fec0003800000 */
.L_x_39:
[----:B------:R0:W1:Y:S02]  /*0560*/  MUFU.RCP R5, R0 ;  /* 0x0000000000057308 */ /* 0x0000640000001000 */
.L_x_38:
[----:B------:R-:W-:Y:S05]  /*0570*/  BSYNC.RECONVERGENT B1 ;  /* 0x0000000000017941 */ /* 0x000fea0003800200 */
.L_x_36:
[----:B-1----:R-:W-:Y:S02]  /*0580*/  IMAD.MOV.U32 R7, RZ, RZ, R5 ;  /* 0x000000ffff077224 */ /* 0x002fe400078e0005 */
[----:B------:R-:W-:-:S04]  /*0590*/  HFMA2 R5, -RZ, RZ, 0, 0 ;  /* 0x00000000ff057431 */ /* 0x000fc800000001ff */
[----:B0-----:R-:W-:Y:S05]  /*05a0*/  RET.REL.NODEC R4 `(activation) ;  /* 0xfffffff804947950 */ /* 0x001fea0003c3ffff */
.L_x_40:
        /* <DEDUP_REMOVED lines=13> */
.L_x_49:


//--------------------- .text.colwiseAdd2         --------------------------
	.section	.text.colwiseAdd2,"ax",@progbits
	.align	128
        .global         colwiseAdd2
        .type           colwiseAdd2,@function
        .size           colwiseAdd2,(.L_x_57 - colwiseAdd2)
        .other          colwiseAdd2,@"STO_CUDA_ENTRY STV_DEFAULT"
colwiseAdd2:
.text.colwiseAdd2:
[----:B------:R-:W-:Y:S01]  /*0000*/  LDC R1, c[0x0][0x37c] ;  /* 0x0000df00ff017b82 */ /* 0x000fe20000000800 */
[----:B------:R-:W0:Y:S07]  /*0010*/  S2R R0, SR_TID.X ;  /* 0x0000000000007919 */ /* 0x000e2e0000002100 */
[----:B------:R-:W0:Y:S01]  /*0020*/  S2UR UR4, SR_CTAID.X ;  /* 0x00000000000479c3 */ /* 0x000e220000002500 */
[----:B------:R-:W1:Y:S07]  /*0030*/  LDCU UR5, c[0x0][0x388] ;  /* 0x00007100ff0577ac */ /* 0x000e6e0008000800 */
[----:B------:R-:W0:Y:S02]  /*0040*/  LDC R3, c[0x0][0x3b0] ;  /* 0x0000ec00ff037b82 */ /* 0x000e240000000800 */
[----:B0-----:R-:W-:-:S05]  /*0050*/  IMAD R0, R3, UR4, R0 ;  /* 0x0000000403007c24 */ /* 0x001fca000f8e0200 */
[----:B-1----:R-:W-:-:S13]  /*0060*/  ISETP.GE.AND P0, PT, R0, UR5, PT ;  /* 0x0000000500007c0c */ /* 0x002fda000bf06270 */
[----:B------:R-:W-:Y:S05]  /*0070*/  @P0 EXIT ;  /* 0x000000000000094d */ /* 0x000fea0003800000 */
[----:B------:R-:W0:Y:S01]  /*0080*/  S2R R5, SR_TID.Y ;  /* 0x0000000000057919 */ /* 0x000e220000002200 */
[----:B------:R-:W0:Y:S01]  /*0090*/  S2UR UR4, SR_CTAID.Y ;  /* 0x00000000000479c3 */ /* 0x000e220000002600 */
[----:B------:R-:W1:Y:S07]  /*00a0*/  LDCU UR5, c[0x0][0x38c] ;  /* 0x00007180ff0577ac */ /* 0x000e6e0008000800 */
[----:B------:R-:W0:Y:S02]  /*00b0*/  LDC R2, c[0x0][0x3b4] ;  /* 0x0000ed00ff027b82 */ /* 0x000e240000000800 */
[----:B0-----:R-:W-:-:S05]  /*00c0*/  IMAD R5, R2, UR4, R5 ;  /* 0x0000000402057c24 */ /* 0x001fca000f8e0205 */
[----:B-1----:R-:W-:-:S13]  /*00d0*/  ISETP.GE.AND P0, PT, R5, UR5, PT ;  /* 0x0000000505007c0c */ /* 0x002fda000bf06270 */
[----:B------:R-:W-:Y:S05]  /*00e0*/  @P0 EXIT ;  /* 0x000000000000094d */ /* 0x000fea0003800000 */
[----:B------:R-:W0:Y:S01]  /*00f0*/  LDC R8, c[0x0][0x39c] ;  /* 0x0000e700ff087b82 */ /* 0x000e220000000800 */
[----:B------:R-:W1:Y:S02]  /*0100*/  LDCU UR4, c[0x0][0x3a8] ;  /* 0x00007500ff0477ac */ /* 0x000e640008000800 */
[----:B-1----:R-:W-:Y:S01]  /*0110*/  IMAD R9, R5, UR4, R0 ;  /* 0x0000000405097c24 */ /* 0x002fe2000f8e0200 */
[----:B------:R-:W1:Y:S01]  /*0120*/  LDCU.64 UR4, c[0x0][0x358] ;  /* 0x00006b00ff0477ac */ /* 0x000e620008000a00 */
[----:B0-----:R-:W-:-:S03]  /*0130*/  IABS R7, R8 ;  /* 0x0000000800077213 */ /* 0x001fc60000000000 */
[----:B------:R-:W-:Y:S01]  /*0140*/  IABS R0, R9 ;  /* 0x0000000900007213 */ /* 0x000fe20000000000 */
[----:B------:R-:W0:Y:S01]  /*0150*/  I2F.RP R4, R7 ;  /* 0x0000000700047306 */ /* 0x000e220000209400 */
[----:B------:R-:W-:-:S07]  /*0160*/  ISETP.GE.AND P2, PT, R9, RZ, PT ;  /* 0x000000ff0900720c */ /* 0x000fce0003f46270 */
[----:B0-----:R-:W0:Y:S02]  /*0170*/  MUFU.RCP R4, R4 ;  /* 0x0000000400047308 */ /* 0x001e240000001000 */
[----:B0-----:R-:W-:-:S06]  /*0180*/  IADD3 R2, PT, PT, R4, 0xffffffe, RZ ;  /* 0x0ffffffe04027810 */ /* 0x001fcc0007ffe0ff */
[----:B------:R0:W2:Y:S02]  /*0190*/  F2I.FTZ.U32.TRUNC.NTZ R3, R2 ;  /* 0x0000000200037305 */ /* 0x0000a4000021f000 */
[----:B0-----:R-:W-:Y:S01]  /*01a0*/  IMAD.MOV.U32 R2, RZ, RZ, RZ ;  /* 0x000000ffff027224 */ /* 0x001fe200078e00ff */
[----:B--2---:R-:W-:-:S05]  /*01b0*/  IADD3 R6, PT, PT, RZ, -R3, RZ ;  /* 0x80000003ff067210 */ /* 0x004fca0007ffe0ff */
[----:B------:R-:W-:-:S04]  /*01c0*/  IMAD R5, R6, R7, RZ ;  /* 0x0000000706057224 */ /* 0x000fc800078e02ff */
[----:B------:R-:W-:Y:S02]  /*01d0*/  IMAD.HI.U32 R3, R3, R5, R2 ;  /* 0x0000000503037227 */ /* 0x000fe400078e0002 */
[----:B------:R-:W0:Y:S04]  /*01e0*/  LDC.64 R4, c[0x0][0x390] ;  /* 0x0000e400ff047b82 */ /* 0x000e280000000a00 */
[----:B------:R-:W-:-:S05]  /*01f0*/  IMAD.HI.U32 R3, R3, R0, RZ ;  /* 0x0000000003037227 */ /* 0x000fca00078e00ff */
[----:B------:R-:W-:-:S05]  /*0200*/  IADD3 R3, PT, PT, -R3, RZ, RZ ;  /* 0x000000ff03037210 */ /* 0x000fca0007ffe1ff */
[C---:B------:R-:W-:Y:S02]  /*0210*/  IMAD R0, R7.reuse, R3, R0 ;  /* 0x0000000307007224 */ /* 0x040fe400078e0200 */
[----:B------:R-:W2:Y:S03]  /*0220*/  LDC.64 R2, c[0x0][0x380] ;  /* 0x0000e000ff027b82 */ /* 0x000ea60000000a00 */
[----:B------:R-:W-:-:S13]  /*0230*/  ISETP.GT.U32.AND P0, PT, R7, R0, PT ;  /* 0x000000000700720c */ /* 0x000fda0003f04070 */
[----:B------:R-:W-:Y:S01]  /*0240*/  @!P0 IMAD.IADD R0, R0, 0x1, -R7 ;  /* 0x0000000100008824 */ /* 0x000fe200078e0a07 */
[----:B------:R-:W-:-:S04]  /*0250*/  ISETP.NE.AND P0, PT, R8, RZ, PT ;  /* 0x000000ff0800720c */ /* 0x000fc80003f05270 */
[----:B------:R-:W-:Y:S01]  /*0260*/  ISETP.GT.U32.AND P1, PT, R7, R0, PT ;  /* 0x000000000700720c */ /* 0x000fe20003f24070 */
[----:B--2---:R-:W-:-:S06]  /*0270*/  IMAD.WIDE R2, R9, 0x4, R2 ;  /* 0x0000000409027825 */ /* 0x004fcc00078e0202 */
[----:B-1----:R-:W2:Y:S06]  /*0280*/  LDG.E R2, desc[UR4][R2.64] ;  /* 0x0000000402027981 */ /* 0x002eac000c1e1900 */
[----:B------:R-:W-:Y:S02]  /*0290*/  @!P1 IADD3 R0, PT, PT, R0, -R7, RZ ;  /* 0x8000000700009210 */ /* 0x000fe40007ffe0ff */
[----:B------:R-:W1:Y:S02]  /*02a0*/  LDC.64 R6, c[0x0][0x3a0] ;  /* 0x0000e800ff067b82 */ /* 0x000e640000000a00 */
[----:B------:R-:W-:-:S02]  /*02b0*/  @!P2 IADD3 R0, PT, PT, -R0, RZ, RZ ;  /* 0x000000ff0000a210 */ /* 0x000fc40007ffe1ff */
[----:B------:R-:W-:-:S05]  /*02c0*/  @!P0 LOP3.LUT R0, RZ, R8, RZ, 0x33, !PT ;  /* 0x00000008ff008212 */ /* 0x000fca00078e33ff */
[----:B0-----:R-:W-:-:S06]  /*02d0*/  IMAD.WIDE R4, R0, 0x4, R4 ;  /* 0x0000000400047825 */ /* 0x001fcc00078e0204 */
[----:B------:R-:W2:Y:S01]  /*02e0*/  LDG.E R5, desc[UR4][R4.64] ;  /* 0x0000000404057981 */ /* 0x000ea2000c1e1900 */
[----:B-1----:R-:W-:-:S04]  /*02f0*/  IMAD.WIDE R6, R9, 0x4, R6 ;  /* 0x0000000409067825 */ /* 0x002fc800078e0206 */
[----:B--2---:R-:W-:-:S05]  /*0300*/  FADD R9, R2, R5 ;  /* 0x0000000502097221 */ /* 0x004fca0000000000 */
[----:B------:R-:W-:Y:S01]  /*0310*/  STG.E desc[UR4][R6.64], R9 ;  /* 0x0000000906007986 */ /* 0x000fe2000c101904 */
[----:B------:R-:W-:Y:S05]  /*0320*/  EXIT ;  /* 0x000000000000794d */ /* 0x000fea0003800000 */
.L_x_41:
        /* <DEDUP_REMOVED lines=13> */
.L_x_57:


//--------------------- .text.colwiseAdd          --------------------------
	.section	.text.colwiseAdd,"ax",@progbits
	.align	128
        .global         colwiseAdd
        .type           colwiseAdd,@function
        .size           colwiseAdd,(.L_x_58 - colwiseAdd)
        .other          colwiseAdd,@"STO_CUDA_ENTRY STV_DEFAULT"
colwiseAdd:
.text.colwiseAdd:
[----:B------:R-:W-:Y:S01]  /*0000*/  LDC R1, c[0x0][0x37c] ;  /* 0x0000df00ff017b82 */ /* 0x000fe20000000800 */
[----:B------:R-:W0:Y:S07]  /*0010*/  S2R R9, SR_TID.X ;  /* 0x0000000000097919 */ /* 0x000e2e0000002100 */
[----:B------:R-:W1:Y:S01]  /*0020*/  S2UR UR8, SR_CTAID.X ;  /* 0x00000000000879c3 */ /* 0x000e620000002500 */
[----:B------:R-:W2:Y:S07]  /*0030*/  LDCU.64 UR6, c[0x0][0x358] ;  /* 0x00006b00ff0677ac */ /* 0x000eae0008000a00 */
[----:B------:R-:W3:Y:S08]  /*0040*/  S2UR UR5, SR_CgaCtaId ;  /* 0x00000000000579c3 */ /* 0x000ef00000008800 */
[----:B------:R-:W4:Y:S01]  /*0050*/  LDC R6, c[0x0][0x388] ;  /* 0x0000e200ff067b82 */ /* 0x000f220000000800 */
[----:B0-----:R-:W-:-:S13]  /*0060*/  ISETP.NE.AND P0, PT, R9, RZ, PT ;  /* 0x000000ff0900720c */ /* 0x001fda0003f05270 */
[----:B------:R-:W1:Y:S08]  /*0070*/  @!P0 LDC R5, c[0x0][0x398] ;  /* 0x0000e600ff058b82 */ /* 0x000e700000000800 */
[----:B------:R-:W0:Y:S01]  /*0080*/  @!P0 LDC.64 R2, c[0x0][0x390] ;  /* 0x0000e400ff028b82 */ /* 0x000e220000000a00 */
[----:B-1----:R-:W-:-:S04]  /*0090*/  @!P0 IMAD R5, R5, UR8, RZ ;  /* 0x0000000805058c24 */ /* 0x002fc8000f8e02ff */
[----:B0-----:R-:W-:Y:S01]  /*00a0*/  @!P0 IMAD.WIDE R2, R5, 0x4, R2 ;  /* 0x0000000405028825 */ /* 0x001fe200078e0202 */
[----:B------:R-:W-:Y:S02]  /*00b0*/  UMOV UR4, 0x400 ;  /* 0x0000040000047882 */ /* 0x000fe40000000000 */
[----:B------:R-:W0:Y:S02]  /*00c0*/  LDC.64 R4, c[0x0][0x380] ;  /* 0x0000e000ff047b82 */ /* 0x000e240000000a00 */
[----:B--2---:R1:W2:Y:S01]  /*00d0*/  @!P0 LDG.E R0, desc[UR6][R2.64] ;  /* 0x0000000602008981 */ /* 0x0042a2000c1e1900 */
[----:B---3--:R-:W-:Y:S01]  /*00e0*/  ULEA UR4, UR5, UR4, 0x18 ;  /* 0x0000000405047291 */ /* 0x008fe2000f8ec0ff */
[----:B----4-:R-:W-:-:S04]  /*00f0*/  IMAD R7, R6, UR8, R9 ;  /* 0x0000000806077c24 */ /* 0x010fc8000f8e0209 */
[----:B------:R-:W3:Y:S08]  /*0100*/  LDC R6, c[0x0][0x3a8] ;  /* 0x0000ea00ff067b82 */ /* 0x000ef00000000800 */
[----:B-1----:R-:W1:Y:S01]  /*0110*/  LDC.64 R2, c[0x0][0x3a0] ;  /* 0x0000e800ff027b82 */ /* 0x002e620000000a00 */
[----:B0-----:R-:W-:Y:S01]  /*0120*/  IMAD.WIDE R4, R7, 0x4, R4 ;  /* 0x0000000407047825 */ /* 0x001fe200078e0204 */
[----:B--2---:R-:W-:Y:S06]  /*0130*/  @!P0 STS [UR4], R0 ;  /* 0x00000000ff008988 */ /* 0x004fec0008000804 */
[----:B------:R-:W-:Y:S06]  /*0140*/  BAR.SYNC.DEFER_BLOCKING 0x0 ;  /* 0x0000000000007b1d */ /* 0x000fec0000010000 */
[----:B------:R-:W2:Y:S01]  /*0150*/  LDG.E R4, desc[UR6][R4.64] ;  /* 0x0000000604047981 */ /* 0x000ea2000c1e1900 */
[----:B---3--:R-:W-:-:S03]  /*0160*/  IMAD R9, R6, UR8, R9 ;  /* 0x0000000806097c24 */ /* 0x008fc6000f8e0209 */
[----:B------:R-:W2:Y:S01]  /*0170*/  LDS R7, [UR4] ;  /* 0x00000004ff077984 */ /* 0x000ea20008000800 */
[----:B-1----:R-:W-:-:S04]  /*0180*/  IMAD.WIDE R2, R9, 0x4, R2 ;  /* 0x0000000409027825 */ /* 0x002fc800078e0202 */
[----:B--2---:R-:W-:-:S05]  /*0190*/  FADD R7, R4, R7 ;  /* 0x0000000704077221 */ /* 0x004fca0000000000 */
[----:B------:R-:W-:Y:S01]  /*01a0*/  STG.E desc[UR6][R2.64], R7 ;  /* 0x0000000702007986 */ /* 0x000fe2000c101906 */
[----:B------:R-:W-:Y:S05]  /*01b0*/  EXIT ;  /* 0x000000000000794d */ /* 0x000fea0003800000 */
.L_x_42:
        /* <DEDUP_REMOVED lines=12> */
.L_x_58:


//--------------------- .text.reduction           --------------------------
	.section	.text.reduction,"ax",@progbits
	.align	128
        .global         reduction
        .type           reduction,@function
        .size           reduction,(.L_x_59 - reduction)
        .other          reduction,@"STO_CUDA_ENTRY STV_DEFAULT"
reduction:
.text.reduction:
        /* <DEDUP_REMOVED lines=9> */
[----:B------:R-:W0:Y:S01]  /*0090*/  S2UR UR5, SR_CgaCtaId ;  /* 0x00000000000579c3 */ /* 0x000e220000008800 */
[----:B------:R-:W-:Y:S01]  /*00a0*/  UMOV UR4, 0x400 ;  /* 0x0000040000047882 */ /* 0x000fe20000000000 */
[----:B------:R-:W1:Y:S02]  /*00b0*/  LDCU UR9, c[0x0][0x360] ;  /* 0x00006c00ff0977ac */ /* 0x000e640008000800 */
[----:B-1----:R-:W-:Y:S02]  /*00c0*/  UISETP.GE.U32.AND UP0, UPT, UR9, 0x2, UPT ;  /* 0x000000020900788c */ /* 0x002fe4000bf06070 */
[----:B0-----:R-:W-:-:S06]  /*00d0*/  ULEA UR4, UR5, UR4, 0x18 ;  /* 0x0000000405047291 */ /* 0x001fcc000f8ec0ff */
[----:B------:R-:W-:-:S05]  /*00e0*/  LEA R5, R7, UR4, 0x2 ;  /* 0x0000000407057c11 */ /* 0x000fca000f8e10ff */
[----:B--2---:R0:W-:Y:S01]  /*00f0*/  STS [R5], R2 ;  /* 0x0000000205007388 */ /* 0x0041e20000000800 */
[----:B------:R-:W-:Y:S06]  /*0100*/  BAR.SYNC.DEFER_BLOCKING 0x0 ;  /* 0x0000000000007b1d */ /* 0x000fec0000010000 */
[----:B------:R-:W-:Y:S05]  /*0110*/  BRA.U !UP0, `(.L_x_43) ;  /* 0x00000001084c7547 */ /* 0x000fea000b800000 */
[----:B------:R-:W-:Y:S01]  /*0120*/  BSSY.RECONVERGENT B0, `(.L_x_43) ;  /* 0x0000012000007945 */ /* 0x000fe20003800200 */
[----:B------:R-:W-:-:S07]  /*0130*/  IMAD.MOV.U32 R0, RZ, RZ, 0x1 ;  /* 0x00000001ff007424 */ /* 0x000fce00078e00ff */
.L_x_45:
[----:B------:R-:W-:-:S05]  /*0140*/  IMAD.SHL.U32 R6, R0, 0x2, RZ ;  /* 0x0000000200067824 */ /* 0x000fca00078e00ff */
[----:B0-----:R-:W-:-:S04]  /*0150*/  IADD3 R2, PT, PT, R6, -0x1, RZ ;  /* 0xffffffff06027810 */ /* 0x001fc80007ffe0ff */
[----:B------:R-:W-:-:S13]  /*0160*/  LOP3.LUT P0, RZ, R2, R7, RZ, 0xc0, !PT ;  /* 0x0000000702ff7212 */ /* 0x000fda000780c0ff */
[----:B------:R-:W-:Y:S05]  /*0170*/  @P0 BRA `(.L_x_44) ;  /* 0x0000000000300947 */ /* 0x000fea0003800000 */
[----:B------:R-:W-:Y:S01]  /*0180*/  IMAD.IADD R2, R7, 0x1, R0 ;  /* 0x0000000107027824 */ /* 0x000fe200078e0200 */
[----:B------:R-:W-:Y:S05]  /*0190*/  WARPSYNC.ALL ;  /* 0x0000000000007948 */ /* 0x000fea0003800000 */
[----:B------:R-:W-:-:S13]  /*01a0*/  ISETP.GE.U32.AND P0, PT, R2, UR9, PT ;  /* 0x0000000902007c0c */ /* 0x000fda000bf06070 */
[----:B------:R-:W-:Y:S01]  /*01b0*/  @!P0 LEA R2, R0, R5, 0x2 ;  /* 0x0000000500028211 */ /* 0x000fe200078e10ff */
[----:B------:R-:W-:Y:S01]  /*01c0*/  @!P0 LDS R3, [R5] ;  /* 0x0000000005038984 */ /* 0x000fe20000000800 */
[----:B------:R-:W-:-:S04]  /*01d0*/  MOV R0, R6 ;  /* 0x0000000600007202 */ /* 0x000fc80000000f00 */
[----:B------:R-:W0:Y:S02]  /*01e0*/  @!P0 LDS R2, [R2] ;  /* 0x0000000002028984 */ /* 0x000e240000000800 */
[----:B0-----:R-:W-:-:S05]  /*01f0*/  @!P0 FADD R4, R2, R3 ;  /* 0x0000000302048221 */ /* 0x001fca0000000000 */
[----:B------:R1:W-:Y:S01]  /*0200*/  @!P0 STS [R5], R4 ;  /* 0x0000000405008388 */ /* 0x0003e20000000800 */
[----:B------:R-:W-:Y:S01]  /*0210*/  BAR.SYNC.DEFER_BLOCKING 0x0 ;  /* 0x0000000000007b1d */ /* 0x000fe20000010000 */
[----:B------:R-:W-:-:S13]  /*0220*/  ISETP.GE.U32.AND P0, PT, R6, UR9, PT ;  /* 0x0000000906007c0c */ /* 0x000fda000bf06070 */
[----:B-1----:R-:W-:Y:S05]  /*0230*/  @!P0 BRA `(.L_x_45) ;  /* 0xfffffffc00c08947 */ /* 0x002fea000383ffff */
.L_x_44:
[----:B------:R-:W-:Y:S05]  /*0240*/  BSYNC.RECONVERGENT B0 ;  /* 0x0000000000007941 */ /* 0x000fea0003800200 */
.L_x_43:
[----:B------:R-:W-:-:S13]  /*0250*/  ISETP.NE.AND P0, PT, R7, RZ, PT ;  /* 0x000000ff0700720c */ /* 0x000fda0003f05270 */
[----:B------:R-:W-:Y:S05]  /*0260*/  @P0 EXIT ;  /* 0x000000000000094d */ /* 0x000fea0003800000 */
[----:B------:R-:W1:Y:S01]  /*0270*/  S2UR UR5, SR_CgaCtaId ;  /* 0x00000000000579c3 */ /* 0x000e620000008800 */
[----:B------:R-:W-:-:S07]  /*0280*/  UMOV UR4, 0x400 ;  /* 0x0000040000047882 */ /* 0x000fce0000000000 */
[----:B0-----:R-:W0:Y:S08]  /*0290*/  LDC R5, c[0x0][0x398] ;  /* 0x0000e600ff057b82 */ /* 0x001e300000000800 */
[----:B------:R-:W2:Y:S01]  /*02a0*/  LDC.64 R2, c[0x0][0x390] ;  /* 0x0000e400ff027b82 */ /* 0x000ea20000000a00 */
[----:B-1----:R-:W-:Y:S01]  /*02b0*/  ULEA UR4, UR5, UR4, 0x18 ;  /* 0x0000000405047291 */ /* 0x002fe2000f8ec0ff */
[----:B0-----:R-:W-:-:S08]  /*02c0*/  IMAD R5, R5, UR8, RZ ;  /* 0x0000000805057c24 */ /* 0x001fd0000f8e02ff */
[----:B------:R-:W0:Y:S01]  /*02d0*/  LDS R7, [UR4] ;  /* 0x00000004ff077984 */ /* 0x000e220008000800 */
[----:B--2---:R-:W-:-:S05]  /*02e0*/  IMAD.WIDE R2, R5, 0x4, R2 ;  /* 0x0000000405027825 */ /* 0x004fca00078e0202 */
[----:B0-----:R-:W-:Y:S01]  /*02f0*/  STG.E desc[UR6][R2.64], R7 ;  /* 0x0000000702007986 */ /* 0x001fe2000c101906 */
[----:B------:R-:W-:Y:S05]  /*0300*/  EXIT ;  /* 0x000000000000794d */ /* 0x000fea0003800000 */
.L_x_46:
        /* <DEDUP_REMOVED lines=15> */
.L_x_59:


//--------------------- .nv.shared.updateWeight   --------------------------
	.section	.nv.shared.updateWeight,"aw",@nobits
	.sectionflags	@""
	.align	16
	.zero		1024


//--------------------- .nv.shared.reserved.0     --------------------------
	.section	.nv.shared.reserved.0,"aw",@nobits
	.weak		__nv_reservedSMEM_offset_0_alias
	.size		__nv_reservedSMEM_offset_0_alias, 0, 64
	.other		__nv_reservedSMEM_offset_0_alias,@"STO_CUDA_RESERVED_SHARED STV_DEFAULT"
__nv_reservedSMEM_offset_0_alias:
	.zero		0
	.zero		64


//--------------------- .nv.shared.updateBias     --------------------------
	.section	.nv.shared.updateBias,"aw",@nobits
	.sectionflags	@""
	.align	16
	.zero		1024


//--------------------- .nv.shared.arrayMul       --------------------------
	.section	.nv.shared.arrayMul,"aw",@nobits
	.sectionflags	@""
	.align	16
	.zero		1024


//--------------------- .nv.shared.deltaCrossEntropy --------------------------
	.section	.nv.shared.deltaCrossEntropy,"aw",@nobits
	.sectionflags	@""
	.align	16
	.zero		1024


//--------------------- .nv.shared.deltaQuadratic --------------------------
	.section	.nv.shared.deltaQuadratic,"aw",@nobits
	.sectionflags	@""
	.align	16
	.zero		1024


//--------------------- .nv.shared.activatePrime  --------------------------
	.section	.nv.shared.activatePrime,"aw",@nobits
	.sectionflags	@""
	.align	16
	.zero		1024


//--------------------- .nv.shared.activation     --------------------------
	.section	.nv.shared.activation,"aw",@nobits
	.sectionflags	@""
	.align	16
	.zero		1024


//--------------------- .nv.shared.colwiseAdd2    --------------------------
	.section	.nv.shared.colwiseAdd2,"aw",@nobits
	.sectionflags	@""
	.align	16
	.zero		1024


//--------------------- .nv.shared.colwiseAdd     --------------------------
	.section	.nv.shared.colwiseAdd,"aw",@nobits
	.sectionflags	@""
	.align	16
.nv.shared.colwiseAdd:
	.zero		1040


//--------------------- .nv.shared.reduction      --------------------------
	.section	.nv.shared.reduction,"aw",@nobits
	.sectionflags	@""
	.align	16
	.zero		1024


//--------------------- .nv.constant0.updateWeight --------------------------
	.section	.nv.constant0.updateWeight,"a",@progbits
	.sectionflags	@""
	.align	4
.nv.constant0.updateWeight:
	.zero		940


//--------------------- .nv.constant0.updateBias  --------------------------
	.section	.nv.constant0.updateBias,"a",@progbits
	.sectionflags	@""
	.align	4
.nv.constant0.updateBias:
	.zero		932


//--------------------- .nv.constant0.arrayMul    --------------------------
	.section	.nv.constant0.arrayMul,"a",@progbits
	.sectionflags	@""
	.align	4
.nv.constant0.arrayMul:
	.zero		940


//--------------------- .nv.constant0.deltaCrossEntropy --------------------------
	.section	.nv.constant0.deltaCrossEntropy,"a",@progbits
	.sectionflags	@""
	.align	4
.nv.constant0.deltaCrossEntropy:
	.zero		940


//--------------------- .nv.constant0.deltaQuadratic --------------------------
	.section	.nv.constant0.deltaQuadratic,"a",@progbits
	.sectionflags	@""
	.align	4
.nv.constant0.deltaQuadratic:
	.zero		956


//--------------------- .nv.constant0.activatePrime --------------------------
	.section	.nv.constant0.activatePrime,"a",@progbits
	.sectionflags	@""
	.align	4
.nv.constant0.activatePrime:
	.zero		924


//--------------------- .nv.constant0.activation  --------------------------
	.section	.nv.constant0.activation,"a",@progbits
	.sectionflags	@""
	.align	4
.nv.constant0.activation:
	.zero		924


//--------------------- .nv.constant0.colwiseAdd2 --------------------------
	.section	.nv.constant0.colwiseAdd2,"a",@progbits
	.sectionflags	@""
	.align	4
.nv.constant0.colwiseAdd2:
	.zero		952


//--------------------- .nv.constant0.colwiseAdd  --------------------------
	.section	.nv.constant0.colwiseAdd,"a",@progbits
	.sectionflags	@""
	.align	4
.nv.constant0.colwiseAdd:
	.zero		940


//--------------------- .nv.constant0.reduction   --------------------------
	.section	.nv.constant0.reduction,"a",@progbits
	.sectionflags	@""
	.align	4
.nv.constant0.reduction:
	.zero		924


//--------------------- SYMBOLS --------------------------

	.type		.nv.reservedSmem.offset0,@object
	.size		.nv.reservedSmem.offset0,0x4
	.type		.nv.reservedSmem.cap,@object
	.size		.nv.reservedSmem.cap,0x4
